//
// Generated by NVIDIA NVVM Compiler
//
// Compiler Build ID: CL-36424714
// Cuda compilation tools, release 13.0, V13.0.88
// Based on NVVM 20.0.0
//

.version 9.0
.target sm_100
.address_size 64

	// .globl	_Z25sdpa_fp8_coalesced_kernelPKhS0_S0_PKfS2_S2_P6__halfiiiif
// _ZZ25sdpa_fp8_coalesced_kernelPKhS0_S0_PKfS2_S2_P6__halfiiiifE2sQ has been demoted
// _ZZ25sdpa_fp8_coalesced_kernelPKhS0_S0_PKfS2_S2_P6__halfiiiifE2sK has been demoted
// _ZZ25sdpa_fp8_coalesced_kernelPKhS0_S0_PKfS2_S2_P6__halfiiiifE2sV has been demoted
// _ZZ25sdpa_fp8_coalesced_kernelPKhS0_S0_PKfS2_S2_P6__halfiiiifE6m_smem has been demoted
// _ZZ25sdpa_fp8_coalesced_kernelPKhS0_S0_PKfS2_S2_P6__halfiiiifE6l_smem has been demoted
// _ZZ25sdpa_fp8_coalesced_kernelPKhS0_S0_PKfS2_S2_P6__halfiiiifE6U_smem has been demoted

.visible .entry _Z25sdpa_fp8_coalesced_kernelPKhS0_S0_PKfS2_S2_P6__halfiiiif(
	.param .u64 .ptr .align 1 _Z25sdpa_fp8_coalesced_kernelPKhS0_S0_PKfS2_S2_P6__halfiiiif_param_0,
	.param .u64 .ptr .align 1 _Z25sdpa_fp8_coalesced_kernelPKhS0_S0_PKfS2_S2_P6__halfiiiif_param_1,
	.param .u64 .ptr .align 1 _Z25sdpa_fp8_coalesced_kernelPKhS0_S0_PKfS2_S2_P6__halfiiiif_param_2,
	.param .u64 .ptr .align 1 _Z25sdpa_fp8_coalesced_kernelPKhS0_S0_PKfS2_S2_P6__halfiiiif_param_3,
	.param .u64 .ptr .align 1 _Z25sdpa_fp8_coalesced_kernelPKhS0_S0_PKfS2_S2_P6__halfiiiif_param_4,
	.param .u64 .ptr .align 1 _Z25sdpa_fp8_coalesced_kernelPKhS0_S0_PKfS2_S2_P6__halfiiiif_param_5,
	.param .u64 .ptr .align 1 _Z25sdpa_fp8_coalesced_kernelPKhS0_S0_PKfS2_S2_P6__halfiiiif_param_6,
	.param .u32 _Z25sdpa_fp8_coalesced_kernelPKhS0_S0_PKfS2_S2_P6__halfiiiif_param_7,
	.param .u32 _Z25sdpa_fp8_coalesced_kernelPKhS0_S0_PKfS2_S2_P6__halfiiiif_param_8,
	.param .u32 _Z25sdpa_fp8_coalesced_kernelPKhS0_S0_PKfS2_S2_P6__halfiiiif_param_9,
	.param .u32 _Z25sdpa_fp8_coalesced_kernelPKhS0_S0_PKfS2_S2_P6__halfiiiif_param_10,
	.param .f32 _Z25sdpa_fp8_coalesced_kernelPKhS0_S0_PKfS2_S2_P6__halfiiiif_param_11
)
.maxntid 256
.minnctapersm 2
{
	.local .align 16 .b8 	__local_depot0[256];
	.reg .b64 	%SP;
	.reg .b64 	%SPL;
	.reg .pred 	%p<81>;
	.reg .b16 	%rs<21>;
	.reg .b32 	%r<236>;
	.reg .b32 	%f<247>;
	.reg .b64 	%rd<80>;
	// demoted variable
	.shared .align 1 .b8 _ZZ25sdpa_fp8_coalesced_kernelPKhS0_S0_PKfS2_S2_P6__halfiiiifE2sQ[2304];
	// demoted variable
	.shared .align 1 .b8 _ZZ25sdpa_fp8_coalesced_kernelPKhS0_S0_PKfS2_S2_P6__halfiiiifE2sK[4608];
	// demoted variable
	.shared .align 1 .b8 _ZZ25sdpa_fp8_coalesced_kernelPKhS0_S0_PKfS2_S2_P6__halfiiiifE2sV[4608];
	// demoted variable
	.shared .align 4 .b8 _ZZ25sdpa_fp8_coalesced_kernelPKhS0_S0_PKfS2_S2_P6__halfiiiifE6m_smem[128];
	// demoted variable
	.shared .align 4 .b8 _ZZ25sdpa_fp8_coalesced_kernelPKhS0_S0_PKfS2_S2_P6__halfiiiifE6l_smem[128];
	// demoted variable
	.shared .align 4 .b8 _ZZ25sdpa_fp8_coalesced_kernelPKhS0_S0_PKfS2_S2_P6__halfiiiifE6U_smem[9216];
	mov.u64 	%SPL, __local_depot0;
	ld.param.u64 	%rd22, [_Z25sdpa_fp8_coalesced_kernelPKhS0_S0_PKfS2_S2_P6__halfiiiif_param_0];
	ld.param.u64 	%rd23, [_Z25sdpa_fp8_coalesced_kernelPKhS0_S0_PKfS2_S2_P6__halfiiiif_param_1];
	ld.param.u64 	%rd24, [_Z25sdpa_fp8_coalesced_kernelPKhS0_S0_PKfS2_S2_P6__halfiiiif_param_2];
	ld.param.u64 	%rd25, [_Z25sdpa_fp8_coalesced_kernelPKhS0_S0_PKfS2_S2_P6__halfiiiif_param_3];
	ld.param.u64 	%rd26, [_Z25sdpa_fp8_coalesced_kernelPKhS0_S0_PKfS2_S2_P6__halfiiiif_param_4];
	ld.param.u64 	%rd27, [_Z25sdpa_fp8_coalesced_kernelPKhS0_S0_PKfS2_S2_P6__halfiiiif_param_5];
	ld.param.u64 	%rd28, [_Z25sdpa_fp8_coalesced_kernelPKhS0_S0_PKfS2_S2_P6__halfiiiif_param_6];
	ld.param.u32 	%r89, [_Z25sdpa_fp8_coalesced_kernelPKhS0_S0_PKfS2_S2_P6__halfiiiif_param_8];
	ld.param.u32 	%r90, [_Z25sdpa_fp8_coalesced_kernelPKhS0_S0_PKfS2_S2_P6__halfiiiif_param_9];
	ld.param.u32 	%r91, [_Z25sdpa_fp8_coalesced_kernelPKhS0_S0_PKfS2_S2_P6__halfiiiif_param_10];
	ld.param.f32 	%f44, [_Z25sdpa_fp8_coalesced_kernelPKhS0_S0_PKfS2_S2_P6__halfiiiif_param_11];
	cvta.to.global.u64 	%rd1, %rd28;
	add.u64 	%rd2, %SPL, 0;
	mov.u32 	%r92, %ctaid.x;
	mov.u32 	%r1, %tid.x;
	shr.u32 	%r232, %r1, 5;
	and.b32  	%r3, %r1, 31;
	shl.b32 	%r4, %r92, 5;
	add.s32 	%r93, %r4, 32;
	min.s32 	%r94, %r93, %r90;
	sub.s32 	%r5, %r94, %r4;
	setp.lt.s32 	%p1, %r5, 1;
	@%p1 bra 	$L__BB0_25;
	cvta.to.global.u64 	%rd30, %rd25;
	cvta.to.global.u64 	%rd31, %rd26;
	cvta.to.global.u64 	%rd32, %rd27;
	mov.u32 	%r95, %ctaid.y;
	mov.u32 	%r96, %ctaid.z;
	cvt.s64.s32 	%rd3, %r90;
	cvt.s64.s32 	%rd4, %r91;
	mul.wide.s32 	%rd33, %r91, %r90;
	cvt.u64.u32 	%rd34, %r96;
	cvt.s64.s32 	%rd35, %r89;
	cvt.u64.u32 	%rd36, %r95;
	mad.lo.s64 	%rd5, %rd35, %rd34, %rd36;
	mul.lo.s64 	%rd6, %rd33, %rd5;
	mul.wide.u32 	%rd37, %r95, 4;
	add.s64 	%rd38, %rd30, %rd37;
	ld.global.nc.f32 	%f1, [%rd38];
	add.s64 	%rd39, %rd31, %rd37;
	ld.global.nc.f32 	%f2, [%rd39];
	add.s64 	%rd40, %rd32, %rd37;
	ld.global.nc.f32 	%f3, [%rd40];
	mul.lo.s32 	%r6, %r5, %r91;
	setp.ge.s32 	%p2, %r1, %r6;
	@%p2 bra 	$L__BB0_5;
	mov.u32 	%r7, %ntid.x;
	cvta.to.global.u64 	%rd7, %rd22;
	mov.u32 	%r214, %r1;
$L__BB0_3:
	div.s32 	%r97, %r214, %r91;
	mul.lo.s32 	%r98, %r97, %r91;
	sub.s32 	%r99, %r214, %r98;
	add.s32 	%r100, %r4, %r97;
	cvt.s64.s32 	%rd41, %r100;
	cvt.s64.s32 	%rd42, %r99;
	add.s64 	%rd43, %rd6, %rd42;
	mad.lo.s64 	%rd44, %rd41, %rd4, %rd43;
	add.s64 	%rd45, %rd7, %rd44;
	ld.global.nc.u8 	%rs1, [%rd45];
	cvt.u16.u8 	%rs2, %rs1;
	mov.u32 	%r101, _ZZ25sdpa_fp8_coalesced_kernelPKhS0_S0_PKfS2_S2_P6__halfiiiifE2sQ;
	mad.lo.s32 	%r102, %r97, 72, %r101;
	add.s32 	%r103, %r102, %r99;
	st.shared.u8 	[%r103], %rs2;
	add.s32 	%r214, %r214, %r7;
	setp.lt.s32 	%p3, %r214, %r6;
	mov.u32 	%r215, %r1;
	@%p3 bra 	$L__BB0_3;
$L__BB0_4:
	div.s32 	%r104, %r215, %r91;
	mul.lo.s32 	%r105, %r104, %r91;
	sub.s32 	%r106, %r215, %r105;
	mov.u32 	%r107, _ZZ25sdpa_fp8_coalesced_kernelPKhS0_S0_PKfS2_S2_P6__halfiiiifE6U_smem;
	mad.lo.s32 	%r108, %r104, 288, %r107;
	shl.b32 	%r109, %r106, 2;
	add.s32 	%r110, %r108, %r109;
	mov.b32 	%r111, 0;
	st.shared.u32 	[%r110], %r111;
	add.s32 	%r215, %r215, %r7;
	setp.lt.s32 	%p4, %r215, %r6;
	@%p4 bra 	$L__BB0_4;
$L__BB0_5:
	setp.ge.u32 	%p5, %r1, %r5;
	@%p5 bra 	$L__BB0_8;
	mov.u32 	%r10, %ntid.x;
	mov.u32 	%r113, _ZZ25sdpa_fp8_coalesced_kernelPKhS0_S0_PKfS2_S2_P6__halfiiiifE6m_smem;
	mov.u32 	%r116, _ZZ25sdpa_fp8_coalesced_kernelPKhS0_S0_PKfS2_S2_P6__halfiiiifE6l_smem;
	mov.u32 	%r216, %r1;
$L__BB0_7:
	shl.b32 	%r112, %r216, 2;
	add.s32 	%r114, %r113, %r112;
	mov.b32 	%r115, -8388608;
	st.shared.u32 	[%r114], %r115;
	add.s32 	%r117, %r116, %r112;
	mov.b32 	%r118, 0;
	st.shared.u32 	[%r117], %r118;
	add.s32 	%r216, %r216, %r10;
	setp.lt.s32 	%p6, %r216, %r5;
	@%p6 bra 	$L__BB0_7;
$L__BB0_8:
	bar.sync 	0;
	setp.lt.s32 	%p7, %r90, 1;
	@%p7 bra 	$L__BB0_14;
	add.s32 	%r120, %r90, 63;
	shr.u32 	%r15, %r120, 6;
	mov.u32 	%r16, %ntid.x;
	or.b32  	%r17, %r3, 32;
	cvta.to.global.u64 	%rd8, %rd24;
	cvta.to.global.u64 	%rd9, %rd23;
	mov.b32 	%r217, 0;
$L__BB0_10:
	shl.b32 	%r24, %r217, 6;
	add.s32 	%r121, %r24, 64;
	min.s32 	%r25, %r90, %r121;
	neg.s32 	%r26, %r24;
	sub.s32 	%r27, %r25, %r24;
	add.s32 	%r28, %r27, -1;
	and.b32  	%r29, %r25, 7;
	and.b32  	%r30, %r25, 15;
	mad.lo.s32 	%r122, %r27, %r91, 3;
	shr.s32 	%r123, %r122, 31;
	shr.u32 	%r124, %r123, 30;
	add.s32 	%r125, %r122, %r124;
	shr.s32 	%r32, %r125, 2;
	setp.ge.s32 	%p8, %r1, %r32;
	@%p8 bra 	$L__BB0_30;
	mov.u32 	%r218, %r1;
$L__BB0_12:
	shl.b32 	%r126, %r218, 2;
	div.s32 	%r34, %r126, %r91;
	mul.lo.s32 	%r127, %r34, %r91;
	sub.s32 	%r219, %r126, %r127;
	setp.ge.s32 	%p9, %r34, %r27;
	add.s32 	%r36, %r219, 4;
	setp.gt.s32 	%p10, %r36, %r91;
	or.pred  	%p11, %p9, %p10;
	@%p11 bra 	$L__BB0_26;
	add.s32 	%r136, %r24, %r34;
	cvt.s64.s32 	%rd53, %r136;
	cvt.u64.u32 	%rd54, %r219;
	add.s64 	%rd55, %rd6, %rd54;
	mad.lo.s64 	%rd56, %rd53, %rd4, %rd55;
	add.s64 	%rd51, %rd23, %rd56;
	add.s64 	%rd52, %rd24, %rd56;
	mul.lo.s32 	%r137, %r34, 72;
	mov.u32 	%r138, _ZZ25sdpa_fp8_coalesced_kernelPKhS0_S0_PKfS2_S2_P6__halfiiiifE2sK;
	add.s32 	%r139, %r138, %r137;
	add.s32 	%r134, %r139, %r219;
	// begin inline asm
	cp.async.ca.shared.global [%r134], [%rd51], 4;

	// end inline asm
	mov.u32 	%r140, _ZZ25sdpa_fp8_coalesced_kernelPKhS0_S0_PKfS2_S2_P6__halfiiiifE2sV;
	add.s32 	%r141, %r140, %r137;
	add.s32 	%r135, %r141, %r219;
	// begin inline asm
	cp.async.ca.shared.global [%r135], [%rd52], 4;

	// end inline asm
	bra.uni 	$L__BB0_29;
$L__BB0_14:
	setp.ge.s32 	%p72, %r232, %r5;
	@%p72 bra 	$L__BB0_25;
	not.b32 	%r202, %r3;
	add.s32 	%r18, %r91, %r202;
	and.b32  	%r19, %r18, 96;
	cvt.u64.u32 	%rd10, %r3;
	or.b32  	%r20, %r3, 32;
	or.b32  	%r21, %r3, 64;
	or.b32  	%r22, %r3, 96;
	add.s64 	%rd11, %rd1, 128;
	mul.lo.s64 	%rd12, %rd5, %rd3;
$L__BB0_16:
	setp.ge.s32 	%p73, %r3, %r91;
	shl.b32 	%r203, %r232, 2;
	mov.u32 	%r204, _ZZ25sdpa_fp8_coalesced_kernelPKhS0_S0_PKfS2_S2_P6__halfiiiifE6l_smem;
	add.s32 	%r205, %r204, %r203;
	ld.shared.f32 	%f216, [%r205];
	setp.gt.f32 	%p74, %f216, 0f00000000;
	selp.f32 	%f43, %f216, 0f322BCC77, %p74;
	add.s32 	%r206, %r4, %r232;
	cvt.u64.u32 	%rd17, %r206;
	@%p73 bra 	$L__BB0_24;
	setp.eq.s32 	%p75, %r19, 96;
	mov.u32 	%r233, %r3;
	@%p75 bra 	$L__BB0_21;
	setp.eq.s32 	%p76, %r19, 0;
	mov.u32 	%r207, _ZZ25sdpa_fp8_coalesced_kernelPKhS0_S0_PKfS2_S2_P6__halfiiiifE6U_smem;
	mad.lo.s32 	%r208, %r232, 288, %r207;
	shl.b32 	%r209, %r3, 2;
	add.s32 	%r81, %r208, %r209;
	ld.shared.f32 	%f218, [%r81];
	div.rn.f32 	%f217, %f218, %f43;
	// begin inline asm
	{  cvt.rn.f16.f32 %rs14, %f217;}

	// end inline asm
	mad.lo.s64 	%rd72, %rd17, %rd4, %rd6;
	add.s64 	%rd73, %rd72, %rd10;
	shl.b64 	%rd74, %rd73, 1;
	add.s64 	%rd18, %rd1, %rd74;
	st.global.u16 	[%rd18], %rs14;
	mov.u32 	%r233, %r20;
	@%p76 bra 	$L__BB0_21;
	setp.eq.s32 	%p77, %r19, 32;
	ld.shared.f32 	%f220, [%r81+128];
	div.rn.f32 	%f219, %f220, %f43;
	// begin inline asm
	{  cvt.rn.f16.f32 %rs15, %f219;}

	// end inline asm
	st.global.u16 	[%rd18+64], %rs15;
	mov.u32 	%r233, %r21;
	@%p77 bra 	$L__BB0_21;
	ld.shared.f32 	%f222, [%r81+256];
	div.rn.f32 	%f221, %f222, %f43;
	// begin inline asm
	{  cvt.rn.f16.f32 %rs16, %f221;}

	// end inline asm
	st.global.u16 	[%rd18+128], %rs16;
	mov.u32 	%r233, %r22;
$L__BB0_21:
	setp.lt.u32 	%p78, %r18, 96;
	@%p78 bra 	$L__BB0_24;
	shl.b32 	%r210, %r233, 2;
	mad.lo.s32 	%r211, %r232, 288, %r210;
	mov.u32 	%r212, _ZZ25sdpa_fp8_coalesced_kernelPKhS0_S0_PKfS2_S2_P6__halfiiiifE6U_smem;
	add.s32 	%r213, %r212, %r211;
	add.s32 	%r234, %r213, 256;
	add.s64 	%rd75, %rd12, %rd17;
	cvt.u64.u32 	%rd76, %r233;
	mad.lo.s64 	%rd77, %rd4, %rd75, %rd76;
	shl.b64 	%rd78, %rd77, 1;
	add.s64 	%rd79, %rd11, %rd78;
$L__BB0_23:
	ld.shared.f32 	%f227, [%r234+-256];
	div.rn.f32 	%f223, %f227, %f43;
	// begin inline asm
	{  cvt.rn.f16.f32 %rs17, %f223;}

	// end inline asm
	st.global.u16 	[%rd79+-128], %rs17;
	ld.shared.f32 	%f228, [%r234+-128];
	div.rn.f32 	%f224, %f228, %f43;
	// begin inline asm
	{  cvt.rn.f16.f32 %rs18, %f224;}

	// end inline asm
	st.global.u16 	[%rd79+-64], %rs18;
	ld.shared.f32 	%f229, [%r234];
	div.rn.f32 	%f225, %f229, %f43;
	// begin inline asm
	{  cvt.rn.f16.f32 %rs19, %f225;}

	// end inline asm
	st.global.u16 	[%rd79], %rs19;
	ld.shared.f32 	%f230, [%r234+128];
	div.rn.f32 	%f226, %f230, %f43;
	// begin inline asm
	{  cvt.rn.f16.f32 %rs20, %f226;}

	// end inline asm
	st.global.u16 	[%rd79+64], %rs20;
	add.s32 	%r233, %r233, 128;
	add.s32 	%r234, %r234, 512;
	add.s64 	%rd79, %rd79, 256;
	setp.lt.s32 	%p79, %r233, %r91;
	@%p79 bra 	$L__BB0_23;
$L__BB0_24:
	add.s32 	%r232, %r232, 8;
	setp.lt.s32 	%p80, %r232, %r5;
	@%p80 bra 	$L__BB0_16;
$L__BB0_25:
	ret;
$L__BB0_26:
	setp.ge.s32 	%p12, %r34, %r27;
	setp.lt.s32 	%p13, %r91, 0;
	or.pred  	%p14, %p12, %p13;
	@%p14 bra 	$L__BB0_29;
	add.s32 	%r128, %r24, %r34;
	cvt.u64.u32 	%rd46, %r128;
	mad.lo.s64 	%rd13, %rd46, %rd4, %rd6;
	mul.lo.s32 	%r129, %r34, 72;
	mov.u32 	%r130, _ZZ25sdpa_fp8_coalesced_kernelPKhS0_S0_PKfS2_S2_P6__halfiiiifE2sK;
	add.s32 	%r37, %r130, %r129;
	mov.u32 	%r131, _ZZ25sdpa_fp8_coalesced_kernelPKhS0_S0_PKfS2_S2_P6__halfiiiifE2sV;
	add.s32 	%r38, %r131, %r129;
	min.s32 	%r39, %r91, %r36;
$L__BB0_28:
	cvt.u64.u32 	%rd47, %r219;
	add.s64 	%rd48, %rd13, %rd47;
	add.s64 	%rd49, %rd9, %rd48;
	ld.global.u8 	%rs3, [%rd49];
	add.s32 	%r132, %r37, %r219;
	st.shared.u8 	[%r132], %rs3;
	add.s64 	%rd50, %rd8, %rd48;
	ld.global.u8 	%rs4, [%rd50];
	add.s32 	%r133, %r38, %r219;
	st.shared.u8 	[%r133], %rs4;
	add.s32 	%r219, %r219, 1;
	setp.lt.s32 	%p15, %r219, %r39;
	@%p15 bra 	$L__BB0_28;
$L__BB0_29:
	add.s32 	%r218, %r218, %r16;
	setp.lt.s32 	%p16, %r218, %r32;
	@%p16 bra 	$L__BB0_12;
$L__BB0_30:
	setp.ge.u32 	%p17, %r232, %r5;
	// begin inline asm
	cp.async.commit_group;

	// end inline asm
	// begin inline asm
	cp.async.wait_group 0;

	// end inline asm
	bar.sync 	0;
	@%p17 bra 	$L__BB0_78;
	and.b32  	%r43, %r25, 1;
	sub.s32 	%r44, 1, %r26;
	sub.s32 	%r45, %r27, %r43;
	sub.s32 	%r46, %r27, %r30;
	and.b32  	%r47, %r25, 3;
	sub.s32 	%r48, %r27, %r47;
	add.s32 	%r49, %r30, -1;
	add.s32 	%r50, %r29, -1;
	mov.u32 	%r220, %r232;
$L__BB0_32:
	setp.ge.s32 	%p18, %r17, %r91;
	mov.u32 	%r142, _ZZ25sdpa_fp8_coalesced_kernelPKhS0_S0_PKfS2_S2_P6__halfiiiifE2sQ;
	mad.lo.s32 	%r143, %r220, 72, %r142;
	add.s32 	%r52, %r143, %r3;
	ld.shared.u8 	%rs5, [%r52];
	cvt.rn.f32.u16 	%f46, %rs5;
	div.rn.f32 	%f47, %f46, 0f437F0000;
	fma.rn.f32 	%f48, %f47, 0f44600000, 0fC3E00000;
	mul.f32 	%f4, %f1, %f48;
	mov.f32 	%f231, 0f00000000;
	@%p18 bra 	$L__BB0_34;
	ld.shared.u8 	%rs6, [%r52+32];
	cvt.rn.f32.u16 	%f49, %rs6;
	div.rn.f32 	%f50, %f49, 0f437F0000;
	fma.rn.f32 	%f51, %f50, 0f44600000, 0fC3E00000;
	mul.f32 	%f231, %f1, %f51;
$L__BB0_34:
	setp.lt.s32 	%p19, %r27, 1;
	@%p19 bra 	$L__BB0_46;
	setp.eq.s32 	%p20, %r25, %r44;
	mov.b32 	%r222, 0;
	@%p20 bra 	$L__BB0_42;
	mov.b32 	%r221, 0;
$L__BB0_37:
	setp.ge.s32 	%p21, %r17, %r91;
	mov.u32 	%r146, _ZZ25sdpa_fp8_coalesced_kernelPKhS0_S0_PKfS2_S2_P6__halfiiiifE2sK;
	mad.lo.s32 	%r147, %r221, 72, %r146;
	add.s32 	%r54, %r147, %r3;
	ld.shared.u8 	%rs7, [%r54];
	cvt.rn.f32.u16 	%f52, %rs7;
	div.rn.f32 	%f53, %f52, 0f437F0000;
	fma.rn.f32 	%f54, %f53, 0f44600000, 0fC3E00000;
	mul.f32 	%f55, %f2, %f54;
	fma.rn.f32 	%f232, %f4, %f55, 0f00000000;
	@%p21 bra 	$L__BB0_39;
	ld.shared.u8 	%rs8, [%r54+32];
	cvt.rn.f32.u16 	%f56, %rs8;
	div.rn.f32 	%f57, %f56, 0f437F0000;
	fma.rn.f32 	%f58, %f57, 0f44600000, 0fC3E00000;
	mul.f32 	%f59, %f2, %f58;
	fma.rn.f32 	%f232, %f231, %f59, %f232;
$L__BB0_39:
	setp.eq.s32 	%p22, %r3, 0;
	setp.ge.s32 	%p23, %r17, %r91;
	mov.b32 	%r148, %f232;
	shfl.sync.down.b32	%r149|%p24, %r148, 16, 31, -1;
	mov.b32 	%f60, %r149;
	add.f32 	%f61, %f232, %f60;
	mov.b32 	%r150, %f61;
	shfl.sync.down.b32	%r151|%p25, %r150, 8, 31, -1;
	mov.b32 	%f62, %r151;
	add.f32 	%f63, %f61, %f62;
	mov.b32 	%r152, %f63;
	shfl.sync.down.b32	%r153|%p26, %r152, 4, 31, -1;
	mov.b32 	%f64, %r153;
	add.f32 	%f65, %f63, %f64;
	mov.b32 	%r154, %f65;
	shfl.sync.down.b32	%r155|%p27, %r154, 2, 31, -1;
	mov.b32 	%f66, %r155;
	add.f32 	%f67, %f65, %f66;
	mov.b32 	%r156, %f67;
	shfl.sync.down.b32	%r157|%p28, %r156, 1, 31, -1;
	mov.b32 	%f68, %r157;
	add.f32 	%f69, %f67, %f68;
	mul.f32 	%f70, %f44, %f69;
	selp.f32 	%f71, %f70, %f69, %p22;
	mov.b32 	%r158, %f71;
	shfl.sync.idx.b32	%r159|%p29, %r158, 0, 31, -1;
	mul.wide.u32 	%rd57, %r221, 4;
	add.s64 	%rd14, %rd2, %rd57;
	st.local.u32 	[%rd14], %r159;
	ld.shared.u8 	%rs9, [%r54+72];
	cvt.rn.f32.u16 	%f72, %rs9;
	div.rn.f32 	%f73, %f72, 0f437F0000;
	fma.rn.f32 	%f74, %f73, 0f44600000, 0fC3E00000;
	mul.f32 	%f75, %f2, %f74;
	fma.rn.f32 	%f233, %f4, %f75, 0f00000000;
	@%p23 bra 	$L__BB0_41;
	ld.shared.u8 	%rs10, [%r54+104];
	cvt.rn.f32.u16 	%f76, %rs10;
	div.rn.f32 	%f77, %f76, 0f437F0000;
	fma.rn.f32 	%f78, %f77, 0f44600000, 0fC3E00000;
	mul.f32 	%f79, %f2, %f78;
	fma.rn.f32 	%f233, %f231, %f79, %f233;
$L__BB0_41:
	setp.eq.s32 	%p30, %r3, 0;
	mov.b32 	%r160, %f233;
	shfl.sync.down.b32	%r161|%p31, %r160, 16, 31, -1;
	mov.b32 	%f80, %r161;
	add.f32 	%f81, %f233, %f80;
	mov.b32 	%r162, %f81;
	shfl.sync.down.b32	%r163|%p32, %r162, 8, 31, -1;
	mov.b32 	%f82, %r163;
	add.f32 	%f83, %f81, %f82;
	mov.b32 	%r164, %f83;
	shfl.sync.down.b32	%r165|%p33, %r164, 4, 31, -1;
	mov.b32 	%f84, %r165;
	add.f32 	%f85, %f83, %f84;
	mov.b32 	%r166, %f85;
	shfl.sync.down.b32	%r167|%p34, %r166, 2, 31, -1;
	mov.b32 	%f86, %r167;
	add.f32 	%f87, %f85, %f86;
	mov.b32 	%r168, %f87;
	shfl.sync.down.b32	%r169|%p35, %r168, 1, 31, -1;
	mov.b32 	%f88, %r169;
	add.f32 	%f89, %f87, %f88;
	mul.f32 	%f90, %f44, %f89;
	selp.f32 	%f91, %f90, %f89, %p30;
	mov.b32 	%r170, %f91;
	shfl.sync.idx.b32	%r171|%p36, %r170, 0, 31, -1;
	st.local.u32 	[%rd14+4], %r171;
	add.s32 	%r221, %r221, 2;
	setp.ne.s32 	%p37, %r221, %r45;
	mov.u32 	%r222, %r45;
	@%p37 bra 	$L__BB0_37;
$L__BB0_42:
	setp.eq.s32 	%p38, %r43, 0;
	@%p38 bra 	$L__BB0_46;
	setp.ge.s32 	%p39, %r17, %r91;
	mov.u32 	%r172, _ZZ25sdpa_fp8_coalesced_kernelPKhS0_S0_PKfS2_S2_P6__halfiiiifE2sK;
	mad.lo.s32 	%r173, %r222, 72, %r172;
	add.s32 	%r57, %r173, %r3;
	ld.shared.u8 	%rs11, [%r57];
	cvt.rn.f32.u16 	%f92, %rs11;
	div.rn.f32 	%f93, %f92, 0f437F0000;
	fma.rn.f32 	%f94, %f93, 0f44600000, 0fC3E00000;
	mul.f32 	%f95, %f2, %f94;
	fma.rn.f32 	%f234, %f4, %f95, 0f00000000;
	@%p39 bra 	$L__BB0_45;
	ld.shared.u8 	%rs12, [%r57+32];
	cvt.rn.f32.u16 	%f96, %rs12;
	div.rn.f32 	%f97, %f96, 0f437F0000;
	fma.rn.f32 	%f98, %f97, 0f44600000, 0fC3E00000;
	mul.f32 	%f99, %f2, %f98;
	fma.rn.f32 	%f234, %f231, %f99, %f234;
$L__BB0_45:
	setp.eq.s32 	%p40, %r3, 0;
	mov.b32 	%r174, %f234;
	shfl.sync.down.b32	%r175|%p41, %r174, 16, 31, -1;
	mov.b32 	%f100, %r175;
	add.f32 	%f101, %f234, %f100;
	mov.b32 	%r176, %f101;
	shfl.sync.down.b32	%r177|%p42, %r176, 8, 31, -1;
	mov.b32 	%f102, %r177;
	add.f32 	%f103, %f101, %f102;
	mov.b32 	%r178, %f103;
	shfl.sync.down.b32	%r179|%p43, %r178, 4, 31, -1;
	mov.b32 	%f104, %r179;
	add.f32 	%f105, %f103, %f104;
	mov.b32 	%r180, %f105;
	shfl.sync.down.b32	%r181|%p44, %r180, 2, 31, -1;
	mov.b32 	%f106, %r181;
	add.f32 	%f107, %f105, %f106;
	mov.b32 	%r182, %f107;
	shfl.sync.down.b32	%r183|%p45, %r182, 1, 31, -1;
	mov.b32 	%f108, %r183;
	add.f32 	%f109, %f107, %f108;
	mul.f32 	%f110, %f44, %f109;
	selp.f32 	%f111, %f110, %f109, %p40;
	mov.b32 	%r184, %f111;
	shfl.sync.idx.b32	%r185|%p46, %r184, 0, 31, -1;
	mul.wide.u32 	%rd58, %r222, 4;
	add.s64 	%rd59, %rd2, %rd58;
	st.local.u32 	[%rd59], %r185;
$L__BB0_46:
	setp.lt.s32 	%p47, %r27, 1;
	shl.b32 	%r186, %r220, 2;
	mov.u32 	%r187, _ZZ25sdpa_fp8_coalesced_kernelPKhS0_S0_PKfS2_S2_P6__halfiiiifE6m_smem;
	add.s32 	%r58, %r187, %r186;
	ld.shared.f32 	%f16, [%r58];
	mov.f32 	%f242, %f16;
	@%p47 bra 	$L__BB0_60;
	setp.lt.u32 	%p48, %r28, 15;
	mov.b32 	%r225, 0;
	mov.f32 	%f242, %f16;
	@%p48 bra 	$L__BB0_50;
	mov.b32 	%r223, 0;
	mov.f32 	%f242, %f16;
$L__BB0_49:
	.pragma "nounroll";
	mul.wide.u32 	%rd60, %r223, 4;
	add.s64 	%rd61, %rd2, %rd60;
	ld.local.v4.f32 	{%f113, %f114, %f115, %f116}, [%rd61];
	max.f32 	%f117, %f242, %f113;
	max.f32 	%f118, %f117, %f114;
	max.f32 	%f119, %f118, %f115;
	max.f32 	%f120, %f119, %f116;
	ld.local.v4.f32 	{%f121, %f122, %f123, %f124}, [%rd61+16];
	max.f32 	%f125, %f120, %f121;
	max.f32 	%f126, %f125, %f122;
	max.f32 	%f127, %f126, %f123;
	max.f32 	%f128, %f127, %f124;
	ld.local.v4.f32 	{%f129, %f130, %f131, %f132}, [%rd61+32];
	max.f32 	%f133, %f128, %f129;
	max.f32 	%f134, %f133, %f130;
	max.f32 	%f135, %f134, %f131;
	max.f32 	%f136, %f135, %f132;
	ld.local.v4.f32 	{%f137, %f138, %f139, %f140}, [%rd61+48];
	max.f32 	%f141, %f136, %f137;
	max.f32 	%f142, %f141, %f138;
	max.f32 	%f143, %f142, %f139;
	max.f32 	%f242, %f143, %f140;
	add.s32 	%r223, %r223, 16;
	setp.ne.s32 	%p49, %r223, %r46;
	mov.u32 	%r225, %r46;
	@%p49 bra 	$L__BB0_49;
$L__BB0_50:
	setp.eq.s32 	%p50, %r30, 0;
	@%p50 bra 	$L__BB0_60;
	setp.lt.u32 	%p51, %r49, 7;
	@%p51 bra 	$L__BB0_53;
	mul.wide.u32 	%rd62, %r225, 4;
	add.s64 	%rd63, %rd2, %rd62;
	ld.local.f32 	%f145, [%rd63];
	max.f32 	%f146, %f242, %f145;
	ld.local.f32 	%f147, [%rd63+4];
	max.f32 	%f148, %f146, %f147;
	ld.local.f32 	%f149, [%rd63+8];
	max.f32 	%f150, %f148, %f149;
	ld.local.f32 	%f151, [%rd63+12];
	max.f32 	%f152, %f150, %f151;
	ld.local.f32 	%f153, [%rd63+16];
	max.f32 	%f154, %f152, %f153;
	ld.local.f32 	%f155, [%rd63+20];
	max.f32 	%f156, %f154, %f155;
	ld.local.f32 	%f157, [%rd63+24];
	max.f32 	%f158, %f156, %f157;
	ld.local.f32 	%f159, [%rd63+28];
	max.f32 	%f242, %f158, %f159;
	add.s32 	%r225, %r225, 8;
$L__BB0_53:
	setp.eq.s32 	%p52, %r29, 0;
	@%p52 bra 	$L__BB0_60;
	setp.lt.u32 	%p53, %r50, 3;
	@%p53 bra 	$L__BB0_56;
	mul.wide.u32 	%rd64, %r225, 4;
	add.s64 	%rd65, %rd2, %rd64;
	ld.local.f32 	%f161, [%rd65];
	max.f32 	%f162, %f242, %f161;
	ld.local.f32 	%f163, [%rd65+4];
	max.f32 	%f164, %f162, %f163;
	ld.local.f32 	%f165, [%rd65+8];
	max.f32 	%f166, %f164, %f165;
	ld.local.f32 	%f167, [%rd65+12];
	max.f32 	%f242, %f166, %f167;
	add.s32 	%r225, %r225, 4;
$L__BB0_56:
	setp.eq.s32 	%p54, %r47, 0;
	@%p54 bra 	$L__BB0_60;
	setp.eq.s32 	%p55, %r47, 1;
	mul.wide.u32 	%rd66, %r225, 4;
	add.s64 	%rd15, %rd2, %rd66;
	ld.local.f32 	%f168, [%rd15];
	max.f32 	%f242, %f242, %f168;
	@%p55 bra 	$L__BB0_60;
	setp.eq.s32 	%p56, %r47, 2;
	ld.local.f32 	%f169, [%rd15+4];
	max.f32 	%f242, %f242, %f169;
	@%p56 bra 	$L__BB0_60;
	ld.local.f32 	%f170, [%rd15+8];
	max.f32 	%f242, %f242, %f170;
$L__BB0_60:
	setp.lt.s32 	%p57, %r27, 1;
	mov.u32 	%r191, _ZZ25sdpa_fp8_coalesced_kernelPKhS0_S0_PKfS2_S2_P6__halfiiiifE6l_smem;
	add.s32 	%r66, %r191, %r186;
	ld.shared.f32 	%f31, [%r66];
	mov.f32 	%f246, 0f00000000;
	@%p57 bra 	$L__BB0_68;
	setp.lt.u32 	%p58, %r28, 3;
	mov.f32 	%f246, 0f00000000;
	mov.b32 	%r228, 0;
	@%p58 bra 	$L__BB0_64;
	mov.f32 	%f246, 0f00000000;
	mov.b32 	%r227, 0;
$L__BB0_63:
	mul.wide.u32 	%rd67, %r227, 4;
	add.s64 	%rd68, %rd2, %rd67;
	ld.local.v4.f32 	{%f175, %f176, %f177, %f178}, [%rd68];
	sub.f32 	%f179, %f175, %f242;
	mul.f32 	%f180, %f179, 0f3FB8AA3B;
	ex2.approx.f32 	%f181, %f180;
	add.f32 	%f182, %f246, %f181;
	sub.f32 	%f183, %f176, %f242;
	mul.f32 	%f184, %f183, 0f3FB8AA3B;
	ex2.approx.f32 	%f185, %f184;
	add.f32 	%f186, %f182, %f185;
	sub.f32 	%f187, %f177, %f242;
	mul.f32 	%f188, %f187, 0f3FB8AA3B;
	ex2.approx.f32 	%f189, %f188;
	add.f32 	%f190, %f186, %f189;
	sub.f32 	%f191, %f178, %f242;
	mul.f32 	%f192, %f191, 0f3FB8AA3B;
	ex2.approx.f32 	%f193, %f192;
	st.local.v4.f32 	[%rd68], {%f181, %f185, %f189, %f193};
	add.f32 	%f246, %f190, %f193;
	add.s32 	%r227, %r227, 4;
	setp.ne.s32 	%p59, %r227, %r48;
	mov.u32 	%r228, %r48;
	@%p59 bra 	$L__BB0_63;
$L__BB0_64:
	setp.eq.s32 	%p60, %r47, 0;
	@%p60 bra 	$L__BB0_68;
	setp.eq.s32 	%p61, %r47, 1;
	mul.wide.u32 	%rd69, %r228, 4;
	add.s64 	%rd16, %rd2, %rd69;
	ld.local.f32 	%f194, [%rd16];
	sub.f32 	%f195, %f194, %f242;
	mul.f32 	%f196, %f195, 0f3FB8AA3B;
	ex2.approx.f32 	%f197, %f196;
	st.local.f32 	[%rd16], %f197;
	add.f32 	%f246, %f246, %f197;
	@%p61 bra 	$L__BB0_68;
	setp.eq.s32 	%p62, %r47, 2;
	ld.local.f32 	%f198, [%rd16+4];
	sub.f32 	%f199, %f198, %f242;
	mul.f32 	%f200, %f199, 0f3FB8AA3B;
	ex2.approx.f32 	%f201, %f200;
	st.local.f32 	[%rd16+4], %f201;
	add.f32 	%f246, %f246, %f201;
	@%p62 bra 	$L__BB0_68;
	ld.local.f32 	%f202, [%rd16+8];
	sub.f32 	%f203, %f202, %f242;
	mul.f32 	%f204, %f203, 0f3FB8AA3B;
	ex2.approx.f32 	%f205, %f204;
	st.local.f32 	[%rd16+8], %f205;
	add.f32 	%f246, %f246, %f205;
$L__BB0_68:
	setp.ge.s32 	%p63, %r3, %r91;
	sub.f32 	%f206, %f16, %f242;
	mul.f32 	%f207, %f206, 0f3FB8AA3B;
	ex2.approx.f32 	%f40, %f207;
	fma.rn.f32 	%f41, %f31, %f40, %f246;
	mov.u32 	%r194, _ZZ25sdpa_fp8_coalesced_kernelPKhS0_S0_PKfS2_S2_P6__halfiiiifE6U_smem;
	mad.lo.s32 	%r70, %r220, 288, %r194;
	mov.u32 	%r229, %r3;
	@%p63 bra 	$L__BB0_69;
	bra.uni 	$L__BB0_79;
$L__BB0_69:
	setp.lt.s32 	%p65, %r27, 1;
	@%p65 bra 	$L__BB0_75;
	mov.b32 	%r230, 0;
$L__BB0_71:
	setp.ge.s32 	%p66, %r3, %r91;
	@%p66 bra 	$L__BB0_74;
	mul.wide.u32 	%rd70, %r230, 4;
	add.s64 	%rd71, %rd2, %rd70;
	ld.local.f32 	%f42, [%rd71];
	mov.u32 	%r198, _ZZ25sdpa_fp8_coalesced_kernelPKhS0_S0_PKfS2_S2_P6__halfiiiifE2sV;
	mad.lo.s32 	%r74, %r230, 72, %r198;
	mov.u32 	%r231, %r3;
$L__BB0_73:
	add.s32 	%r199, %r74, %r231;
	ld.shared.u8 	%rs13, [%r199];
	cvt.rn.f32.u16 	%f210, %rs13;
	div.rn.f32 	%f211, %f210, 0f437F0000;
	fma.rn.f32 	%f212, %f211, 0f44600000, 0fC3E00000;
	mul.f32 	%f213, %f3, %f212;
	shl.b32 	%r200, %r231, 2;
	add.s32 	%r201, %r70, %r200;
	ld.shared.f32 	%f214, [%r201];
	fma.rn.f32 	%f215, %f42, %f213, %f214;
	st.shared.f32 	[%r201], %f215;
	add.s32 	%r231, %r231, 32;
	setp.lt.s32 	%p67, %r231, %r91;
	@%p67 bra 	$L__BB0_73;
$L__BB0_74:
	add.s32 	%r230, %r230, 1;
	setp.lt.s32 	%p68, %r230, %r27;
	@%p68 bra 	$L__BB0_71;
$L__BB0_75:
	setp.ne.s32 	%p69, %r3, 0;
	@%p69 bra 	$L__BB0_77;
	st.shared.f32 	[%r58], %f242;
	st.shared.f32 	[%r66], %f41;
$L__BB0_77:
	add.s32 	%r220, %r220, 8;
	setp.lt.s32 	%p70, %r220, %r5;
	@%p70 bra 	$L__BB0_32;
$L__BB0_78:
	bar.sync 	0;
	add.s32 	%r217, %r217, 1;
	setp.eq.s32 	%p71, %r217, %r15;
	@%p71 bra 	$L__BB0_14;
	bra.uni 	$L__BB0_10;
$L__BB0_79:
	shl.b32 	%r195, %r229, 2;
	add.s32 	%r196, %r70, %r195;
	ld.shared.f32 	%f208, [%r196];
	mul.f32 	%f209, %f40, %f208;
	st.shared.f32 	[%r196], %f209;
	add.s32 	%r229, %r229, 32;
	setp.lt.s32 	%p64, %r229, %r91;
	@%p64 bra 	$L__BB0_79;
	bra.uni 	$L__BB0_69;

}


// ===== COMPILED SASS (sm_100) =====

	.target	sm_100

	.elftype	@"ET_EXEC"


//--------------------- .note.nv.tkinfo           --------------------------
	.section	.note.nv.tkinfo,"",@"SHT_NOTE"
	.sectionflags	@"SHF_NOTE_NV_TKINFO"
	.tkinfo
        /*0018*/ 	.word	0x00000002
        /*0030*/ 	.string	""
        /*0030*/ 	.string	"ptxas"
        /*0030*/ 	.string	"Cuda compilation tools, release 13.0, V13.0.88"
        /*0030*/ 	.string	"Build cuda_13.0.r13.0/compiler.36424714_0"
        /*0030*/ 	.string	"-arch sm_100 -m 64 "



//--------------------- .note.nv.cuinfo           --------------------------
	.section	.note.nv.cuinfo,"",@"SHT_NOTE"
	.sectionflags	@"SHF_NOTE_NV_CUINFO"
        /*0018*/ 	.short	0x0002
        /*001a*/ 	.short	0x0064
        /*001c*/ 	.short	0x0082
	.zero		2


//--------------------- .nv.info                  --------------------------
	.section	.nv.info,"",@"SHT_CUDA_INFO"
	.align	4


	//----- nvinfo : EIATTR_REGCOUNT
	.align		4
        /*0000*/ 	.byte	0x04, 0x2f
        /*0002*/ 	.short	(.L_1 - .L_0)
	.align		4
.L_0:
        /*0004*/ 	.word	index@(_Z25sdpa_fp8_coalesced_kernelPKhS0_S0_PKfS2_S2_P6__halfiiiif)
        /*0008*/ 	.word	0x00000040


	//----- nvinfo : EIATTR_FRAME_SIZE
	.align		4
.L_1:
        /*000c*/ 	.byte	0x04, 0x11
        /*000e*/ 	.short	(.L_3 - .L_2)
	.align		4
.L_2:
        /*0010*/ 	.word	index@($__internal_0_$__cuda_sm3x_div_rn_noftz_f32_slowpath)
        /*0014*/ 	.word	0x00000100


	//----- nvinfo : EIATTR_FRAME_SIZE
	.align		4
.L_3:
        /*0018*/ 	.byte	0x04, 0x11
        /*001a*/ 	.short	(.L_5 - .L_4)
	.align		4
.L_4:
        /*001c*/ 	.word	index@(_Z25sdpa_fp8_coalesced_kernelPKhS0_S0_PKfS2_S2_P6__halfiiiif)
        /*0020*/ 	.word	0x00000100


	//----- nvinfo : EIATTR_MIN_STACK_SIZE
	.align		4
.L_5:
        /*0024*/ 	.byte	0x04, 0x12
        /*0026*/ 	.short	(.L_7 - .L_6)
	.align		4
.L_6:
        /*0028*/ 	.word	index@(_Z25sdpa_fp8_coalesced_kernelPKhS0_S0_PKfS2_S2_P6__halfiiiif)
        /*002c*/ 	.word	0x00000100
.L_7:


//--------------------- .nv.compat                --------------------------
	.section	.nv.compat,"",@"SHT_CUDA_COMPAT_INFO"
	.align	4
        /*0000*/ 	.byte	0x02, 0x09, 0x00, 0x00, 0x02, 0x02, 0x01, 0x00, 0x02, 0x05, 0x05, 0x00, 0x03, 0x07, 0x01, 0x01
        /*0010*/ 	.byte	0x02, 0x03, 0x00, 0x00, 0x02, 0x06, 0x01, 0x00, 0x04, 0x0b, 0x08, 0x00, 0x01, 0x00, 0x00, 0x00
        /*0020*/ 	.byte	0x00, 0x00, 0x00, 0x00


//--------------------- .nv.info._Z25sdpa_fp8_coalesced_kernelPKhS0_S0_PKfS2_S2_P6__halfiiiif --------------------------
	.section	.nv.info._Z25sdpa_fp8_coalesced_kernelPKhS0_S0_PKfS2_S2_P6__halfiiiif,"",@"SHT_CUDA_INFO"
	.sectionflags	@""
	.align	4


	//----- nvinfo : EIATTR_CUDA_API_VERSION
	.align		4
        /*0000*/ 	.byte	0x04, 0x37
        /*0002*/ 	.short	(.L_9 - .L_8)
.L_8:
        /*0004*/ 	.word	0x00000082


	//----- nvinfo : EIATTR_KPARAM_INFO
	.align		4
.L_9:
        /*0008*/ 	.byte	0x04, 0x17
        /*000a*/ 	.short	(.L_11 - .L_10)
.L_10:
        /*000c*/ 	.word	0x00000000
        /*0010*/ 	.short	0x000b
        /*0012*/ 	.short	0x0048
        /*0014*/ 	.byte	0x00, 0xf0, 0x11, 0x00


	//----- nvinfo : EIATTR_KPARAM_INFO
	.align		4
.L_11:
        /*0018*/ 	.byte	0x04, 0x17
        /*001a*/ 	.short	(.L_13 - .L_12)
.L_12:
        /*001c*/ 	.word	0x00000000
        /*0020*/ 	.short	0x000a
        /*0022*/ 	.short	0x0044
        /*0024*/ 	.byte	0x00, 0xf0, 0x11, 0x00


	//----- nvinfo : EIATTR_KPARAM_INFO
	.align		4
.L_13:
        /*0028*/ 	.byte	0x04, 0x17
        /*002a*/ 	.short	(.L_15 - .L_14)
.L_14:
        /*002c*/ 	.word	0x00000000
        /*0030*/ 	.short	0x0009
        /*0032*/ 	.short	0x0040
        /*0034*/ 	.byte	0x00, 0xf0, 0x11, 0x00


	//----- nvinfo : EIATTR_KPARAM_INFO
	.align		4
.L_15:
        /*0038*/ 	.byte	0x04, 0x17
        /*003a*/ 	.short	(.L_17 - .L_16)
.L_16:
        /*003c*/ 	.word	0x00000000
        /*0040*/ 	.short	0x0008
        /*0042*/ 	.short	0x003c
        /*0044*/ 	.byte	0x00, 0xf0, 0x11, 0x00


	//----- nvinfo : EIATTR_KPARAM_INFO
	.align		4
.L_17:
        /*0048*/ 	.byte	0x04, 0x17
        /*004a*/ 	.short	(.L_19 - .L_18)
.L_18:
        /*004c*/ 	.word	0x00000000
        /*0050*/ 	.short	0x0007
        /*0052*/ 	.short	0x0038
        /*0054*/ 	.byte	0x00, 0xf0, 0x11, 0x00


	//----- nvinfo : EIATTR_KPARAM_INFO
	.align		4
.L_19:
        /*0058*/ 	.byte	0x04, 0x17
        /*005a*/ 	.short	(.L_21 - .L_20)
.L_20:
        /*005c*/ 	.word	0x00000000
        /*0060*/ 	.short	0x0006
        /*0062*/ 	.short	0x0030
        /*0064*/ 	.byte	0x00, 0xf5, 0x21, 0x00


	//----- nvinfo : EIATTR_KPARAM_INFO
	.align		4
.L_21:
        /*0068*/ 	.byte	0x04, 0x17
        /*006a*/ 	.short	(.L_23 - .L_22)
.L_22:
        /*006c*/ 	.word	0x00000000
        /*0070*/ 	.short	0x0005
        /*0072*/ 	.short	0x0028
        /*0074*/ 	.byte	0x00, 0xf5, 0x21, 0x00


	//----- nvinfo : EIATTR_KPARAM_INFO
	.align		4
.L_23:
        /*0078*/ 	.byte	0x04, 0x17
        /*007a*/ 	.short	(.L_25 - .L_24)
.L_24:
        /*007c*/ 	.word	0x00000000
        /*0080*/ 	.short	0x0004
        /*0082*/ 	.short	0x0020
        /*0084*/ 	.byte	0x00, 0xf5, 0x21, 0x00


	//----- nvinfo : EIATTR_KPARAM_INFO
	.align		4
.L_25:
        /*0088*/ 	.byte	0x04, 0x17
        /*008a*/ 	.short	(.L_27 - .L_26)
.L_26:
        /*008c*/ 	.word	0x00000000
        /*0090*/ 	.short	0x0003
        /*0092*/ 	.short	0x0018
        /*0094*/ 	.byte	0x00, 0xf5, 0x21, 0x00


	//----- nvinfo : EIATTR_KPARAM_INFO
	.align		4
.L_27:
        /*0098*/ 	.byte	0x04, 0x17
        /*009a*/ 	.short	(.L_29 - .L_28)
.L_28:
        /*009c*/ 	.word	0x00000000
        /*00a0*/ 	.short	0x0002
        /*00a2*/ 	.short	0x0010
        /*00a4*/ 	.byte	0x00, 0xf5, 0x21, 0x00


	//----- nvinfo : EIATTR_KPARAM_INFO
	.align		4
.L_29:
        /*00a8*/ 	.byte	0x04, 0x17
        /*00aa*/ 	.short	(.L_31 - .L_30)
.L_30:
        /*00ac*/ 	.word	0x00000000
        /*00b0*/ 	.short	0x0001
        /*00b2*/ 	.short	0x0008
        /*00b4*/ 	.byte	0x00, 0xf5, 0x21, 0x00


	//----- nvinfo : EIATTR_KPARAM_INFO
	.align		4
.L_31:
        /*00b8*/ 	.byte	0x04, 0x17
        /*00ba*/ 	.short	(.L_33 - .L_32)
.L_32:
        /*00bc*/ 	.word	0x00000000
        /*00c0*/ 	.short	0x0000
        /*00c2*/ 	.short	0x0000
        /*00c4*/ 	.byte	0x00, 0xf5, 0x21, 0x00


	//----- nvinfo : EIATTR_SPARSE_MMA_MASK
	.align		4
.L_33:
        /*00c8*/ 	.byte	0x03, 0x50
        /*00ca*/ 	.short	0x0000


	//----- nvinfo : EIATTR_MAXREG_COUNT
	.align		4
        /*00cc*/ 	.byte	0x03, 0x1b
        /*00ce*/ 	.short	0x0080


	//----- nvinfo : EIATTR_NUM_BARRIERS
	.align		4
        /*00d0*/ 	.byte	0x02, 0x4c
        /*00d2*/ 	.byte	0x01
	.zero		1


	//----- nvinfo : EIATTR_MERCURY_ISA_VERSION
	.align		4
        /*00d4*/ 	.byte	0x03, 0x5f
        /*00d6*/ 	.short	0x0101


	//----- nvinfo : EIATTR_COOP_GROUP_MASK_REGIDS
	.align		4
        /*00d8*/ 	.byte	0x04, 0x29
        /*00da*/ 	.short	(.L_35 - .L_34)


	//   ....[0]....
.L_34:
        /*00dc*/ 	.word	0xffffffff


	//   ....[1]....
        /*00e0*/ 	.word	0xffffffff


	//   ....[2]....
        /*00e4*/ 	.word	0xffffffff


	//   ....[3]....
        /*00e8*/ 	.word	0xffffffff


	//   ....[4]....
        /*00ec*/ 	.word	0xffffffff


	//   ....[5]....
        /*00f0*/ 	.word	0xffffffff


	//   ....[6]....
        /*00f4*/ 	.word	0xffffffff


	//   ....[7]....
        /*00f8*/ 	.word	0xffffffff


	//   ....[8]....
        /*00fc*/ 	.word	0xffffffff


	//   ....[9]....
        /*0100*/ 	.word	0xffffffff


	//   ....[10]....
        /*0104*/ 	.word	0xffffffff


	//   ....[11]....
        /*0108*/ 	.word	0xffffffff


	//   ....[12]....
        /*010c*/ 	.word	0xffffffff


	//   ....[13]....
        /*0110*/ 	.word	0xffffffff


	//   ....[14]....
        /*0114*/ 	.word	0xffffffff


	//   ....[15]....
        /*0118*/ 	.word	0xffffffff


	//   ....[16]....
        /*011c*/ 	.word	0xffffffff


	//   ....[17]....
        /*0120*/ 	.word	0xffffffff


	//   ....[18]....
        /*0124*/ 	.word	0x0500000f


	//   ....[19]....
        /*0128*/ 	.word	0x0500000f


	//   ....[20]....
        /*012c*/ 	.word	0x0500000f


	//   ....[21]....
        /*0130*/ 	.word	0x0500000f


	//   ....[22]....
        /*0134*/ 	.word	0x0500000f


	//   ....[23]....
        /*0138*/ 	.word	0x0500000f


	//   ....[24]....
        /*013c*/ 	.word	0x0500000f


	//   ....[25]....
        /*0140*/ 	.word	0x0500000f


	//   ....[26]....
        /*0144*/ 	.word	0x0500000f


	//   ....[27]....
        /*0148*/ 	.word	0x0500000f


	//   ....[28]....
        /*014c*/ 	.word	0x0500000f


	//   ....[29]....
        /*0150*/ 	.word	0x0500000f


	//   ....[30]....
        /*0154*/ 	.word	0x0500000f


	//   ....[31]....
        /*0158*/ 	.word	0x0500000f


	//   ....[32]....
        /*015c*/ 	.word	0x0500000f


	//   ....[33]....
        /*0160*/ 	.word	0x0500000f


	//   ....[34]....
        /*0164*/ 	.word	0x0500000f


	//   ....[35]....
        /*0168*/ 	.word	0x0500000f


	//----- nvinfo : EIATTR_COOP_GROUP_INSTR_OFFSETS
	.align		4
.L_35:
        /*016c*/ 	.byte	0x04, 0x28
        /*016e*/ 	.short	(.L_37 - .L_36)


	//   ....[0]....
.L_36:
        /*0170*/ 	.word	0x00001f50


	//   ....[1]....
        /*0174*/ 	.word	0x00001f80


	//   ....[2]....
        /*0178*/ 	.word	0x00001fa0


	//   ....[3]....
        /*017c*/ 	.word	0x00001fc0


	//   ....[4]....
        /*0180*/ 	.word	0x00001fe0


	//   ....[5]....
        /*0184*/ 	.word	0x00002010


	//   ....[6]....
        /*0188*/ 	.word	0x00002340


	//   ....[7]....
        /*018c*/ 	.word	0x00002370


	//   ....[8]....
        /*0190*/ 	.word	0x00002390


	//   ....[9]....
        /*0194*/ 	.word	0x000023b0


	//   ....[10]....
        /*0198*/ 	.word	0x000023d0


	//   ....[11]....
        /*019c*/ 	.word	0x00002400


	//   ....[12]....
        /*01a0*/ 	.word	0x00002800


	//   ....[13]....
        /*01a4*/ 	.word	0x00002830


	//   ....[14]....
        /*01a8*/ 	.word	0x00002850


	//   ....[15]....
        /*01ac*/ 	.word	0x00002870


	//   ....[16]....
        /*01b0*/ 	.word	0x00002890


	//   ....[17]....
        /*01b4*/ 	.word	0x000028c0


	//   ....[18]....
        /*01b8*/ 	.word	0x000052a0


	//   ....[19]....
        /*01bc*/ 	.word	0x00005350


	//   ....[20]....
        /*01c0*/ 	.word	0x000053c0


	//   ....[21]....
        /*01c4*/ 	.word	0x00005440


	//   ....[22]....
        /*01c8*/ 	.word	0x000054b0


	//   ....[23]....
        /*01cc*/ 	.word	0x00005520


	//   ....[24]....
        /*01d0*/ 	.word	0x000055c0


	//   ....[25]....
        /*01d4*/ 	.word	0x00005670


	//   ....[26]....
        /*01d8*/ 	.word	0x000056e0


	//   ....[27]....
        /*01dc*/ 	.word	0x00005760


	//   ....[28]....
        /*01e0*/ 	.word	0x000057d0


	//   ....[29]....
        /*01e4*/ 	.word	0x00005850


	//   ....[30]....
        /*01e8*/ 	.word	0x000058f0


	//   ....[31]....
        /*01ec*/ 	.word	0x000059a0


	//   ....[32]....
        /*01f0*/ 	.word	0x00005a10


	//   ....[33]....
        /*01f4*/ 	.word	0x00005a90


	//   ....[34]....
        /*01f8*/ 	.word	0x00005b00


	//   ....[35]....
        /*01fc*/ 	.word	0x00005b80


	//----- nvinfo : EIATTR_VRC_CTA_INIT_COUNT
	.align		4
.L_37:
        /*0200*/ 	.byte	0x02, 0x4a
	.zero		1
	.zero		1


	//----- nvinfo : EIATTR_EXIT_INSTR_OFFSETS
	.align		4
        /*0204*/ 	.byte	0x04, 0x1c
        /*0206*/ 	.short	(.L_39 - .L_38)


	//   ....[0]....
.L_38:
        /*0208*/ 	.word	0x00000080


	//   ....[1]....
        /*020c*/ 	.word	0x00004510


	//   ....[2]....
        /*0210*/ 	.word	0x00005230


	//----- nvinfo : EIATTR_MAX_THREADS
	.align		4
.L_39:
        /*0214*/ 	.byte	0x04, 0x05
        /*0216*/ 	.short	(.L_41 - .L_40)
.L_40:
        /*0218*/ 	.word	0x00000100
        /*021c*/ 	.word	0x00000001
        /*0220*/ 	.word	0x00000001


	//----- nvinfo : EIATTR_CRS_STACK_SIZE
	.align		4
.L_41:
        /*0224*/ 	.byte	0x04, 0x1e
        /*0226*/ 	.short	(.L_43 - .L_42)
.L_42:
        /*0228*/ 	.word	0x00000000


	//----- nvinfo : EIATTR_CBANK_PARAM_SIZE
	.align		4
.L_43:
        /*022c*/ 	.byte	0x03, 0x19
        /*022e*/ 	.short	0x004c


	//----- nvinfo : EIATTR_PARAM_CBANK
	.align		4
        /*0230*/ 	.byte	0x04, 0x0a
        /*0232*/ 	.short	(.L_45 - .L_44)
	.align		4
.L_44:
        /*0234*/ 	.word	index@(.nv.constant0._Z25sdpa_fp8_coalesced_kernelPKhS0_S0_PKfS2_S2_P6__halfiiiif)
        /*0238*/ 	.short	0x0380
        /*023a*/ 	.short	0x004c


	//----- nvinfo : EIATTR_SW_WAR
	.align		4
.L_45:
        /*023c*/ 	.byte	0x04, 0x36
        /*023e*/ 	.short	(.L_47 - .L_46)
.L_46:
        /*0240*/ 	.word	0x00000008
.L_47:


//--------------------- .nv.callgraph             --------------------------
	.section	.nv.callgraph,"",@"SHT_CUDA_CALLGRAPH"
	.align	4
	.sectionentsize	8
	.align		4
        /*0000*/ 	.word	0x00000000
	.align		4
        /*0004*/ 	.word	0xffffffff
	.align		4
        /*0008*/ 	.word	0x00000000
	.align		4
        /*000c*/ 	.word	0xfffffffe
	.align		4
        /*0010*/ 	.word	0x00000000
	.align		4
        /*0014*/ 	.word	0xfffffffd
	.align		4
        /*0018*/ 	.word	0x00000000
	.align		4
        /*001c*/ 	.word	0xfffffffc


//--------------------- .text._Z25sdpa_fp8_coalesced_kernelPKhS0_S0_PKfS2_S2_P6__halfiiiif --------------------------
	.section	.text._Z25sdpa_fp8_coalesced_kernelPKhS0_S0_PKfS2_S2_P6__halfiiiif,"ax",@progbits
	.align	128
        .global         _Z25sdpa_fp8_coalesced_kernelPKhS0_S0_PKfS2_S2_P6__halfiiiif
        .type           _Z25sdpa_fp8_coalesced_kernelPKhS0_S0_PKfS2_S2_P6__halfiiiif,@function
        .size           _Z25sdpa_fp8_coalesced_kernelPKhS0_S0_PKfS2_S2_P6__halfiiiif,(.L_x_130 - _Z25sdpa_fp8_coalesced_kernelPKhS0_S0_PKfS2_S2_P6__halfiiiif)
        .other          _Z25sdpa_fp8_coalesced_kernelPKhS0_S0_PKfS2_S2_P6__halfiiiif,@"STO_CUDA_ENTRY STV_DEFAULT"
_Z25sdpa_fp8_coalesced_kernelPKhS0_S0_PKfS2_S2_P6__halfiiiif:
.text._Z25sdpa_fp8_coalesced_kernelPKhS0_S0_PKfS2_S2_P6__halfiiiif:
[----:B------:R-:W1:Y:S01]  /*0000*/  LDC R1, c[0x0][0x37c] ;  /* 0x0000df00ff017b82 */ /* 0x000e620000000800 */
[----:B------:R-:W2:Y:S07]  /*0010*/  S2R R37, SR_CTAID.X ;  /* 0x0000000000257919 */ /* 0x000eae0000002500 */
[----:B------:R-:W3:Y:S01]  /*0020*/  LDC R54, c[0x0][0x3c0] ;  /* 0x0000f000ff367b82 */ /* 0x000ee20000000800 */
[----:B-1----:R-:W-:Y:S02]  /*0030*/  IADD3 R1, PT, PT, R1, -0x100, RZ ;  /* 0xffffff0001017810 */ /* 0x002fe40007ffe0ff */
[----:B--2---:R-:W-:-:S04]  /*0040*/  LEA R0, R37, 0x20, 0x5 ;  /* 0x0000002025007811 */ /* 0x004fc800078e28ff */
[----:B---3--:R-:W-:-:S05]  /*0050*/  VIMNMX R0, PT, PT, R0, R54, PT ;  /* 0x0000003600007248 */ /* 0x008fca0003fe0100 */
[----:B------:R-:W-:-:S05]  /*0060*/  IMAD R43, R37, -0x20, R0 ;  /* 0xffffffe0252b7824 */ /* 0x000fca00078e0200 */
[----:B------:R-:W-:-:S13]  /*0070*/  ISETP.GE.AND P0, PT, R43, 0x1, PT ;  /* 0x000000012b00780c */ /* 0x000fda0003f06270 */
[----:B------:R-:W-:Y:S05]  /*0080*/  @!P0 EXIT ;  /* 0x000000000000894d */ /* 0x000fea0003800000 */
[----:B------:R-:W1:Y:S01]  /*0090*/  S2R R56, SR_CTAID.Y ;  /* 0x0000000000387919 */ /* 0x000e620000002600 */
[----:B------:R-:W1:Y:S01]  /*00a0*/  LDC.64 R4, c[0x0][0x3a0] ;  /* 0x0000e800ff047b82 */ /* 0x000e620000000a00 */
[----:B------:R-:W2:Y:S07]  /*00b0*/  LDCU.64 UR8, c[0x0][0x358] ;  /* 0x00006b00ff0877ac */ /* 0x000eae0008000a00 */
[----:B------:R-:W3:Y:S01]  /*00c0*/  LDC.64 R6, c[0x0][0x3a8] ;  /* 0x0000ea00ff067b82 */ /* 0x000ee20000000a00 */
[----:B------:R-:W4:Y:S01]  /*00d0*/  S2R R36, SR_TID.X ;  /* 0x0000000000247919 */ /* 0x000f220000002100 */
[----:B------:R-:W2:Y:S06]  /*00e0*/  LDCU UR5, c[0x0][0x3c4] ;  /* 0x00007880ff0577ac */ /* 0x000eac0008000800 */
[----:B------:R-:W4:Y:S08]  /*00f0*/  LDC.64 R2, c[0x0][0x398] ;  /* 0x0000e600ff027b82 */ /* 0x000f300000000a00 */
[----:B------:R-:W4:Y:S01]  /*0100*/  LDC R9, c[0x0][0x3bc] ;  /* 0x0000ef00ff097b82 */ /* 0x000f220000000800 */
[----:B-1----:R-:W-:-:S04]  /*0110*/  IMAD.WIDE.U32 R4, R56, 0x4, R4 ;  /* 0x0000000438047825 */ /* 0x002fc800078e0004 */
[C---:B---3--:R-:W-:Y:S01]  /*0120*/  IMAD.WIDE.U32 R6, R56.reuse, 0x4, R6 ;  /* 0x0000000438067825 */ /* 0x048fe200078e0006 */
[----:B--2---:R-:W5:Y:S04]  /*0130*/  LDG.E.CONSTANT R41, desc[UR8][R4.64] ;  /* 0x0000000804297981 */ /* 0x004f68000c1e9900 */
[----:B------:R-:W5:Y:S01]  /*0140*/  LDG.E.CONSTANT R40, desc[UR8][R6.64] ;  /* 0x0000000806287981 */ /* 0x000f62000c1e9900 */
[----:B------:R-:W1:Y:S01]  /*0150*/  S2UR UR4, SR_CTAID.Z ;  /* 0x00000000000479c3 */ /* 0x000e620000002700 */
[----:B----4-:R-:W-:-:S04]  /*0160*/  IMAD.WIDE.U32 R2, R56, 0x4, R2 ;  /* 0x0000000438027825 */ /* 0x010fc800078e0002 */
[----:B------:R-:W-:Y:S02]  /*0170*/  HFMA2 R57, -RZ, RZ, 0, 0 ;  /* 0x00000000ff397431 */ /* 0x000fe400000001ff */
[----:B------:R-:W-:Y:S01]  /*0180*/  IMAD.U32 R13, RZ, RZ, UR5 ;  /* 0x00000005ff0d7e24 */ /* 0x000fe2000f8e00ff */
[----:B------:R2:W5:Y:S01]  /*0190*/  LDG.E.CONSTANT R42, desc[UR8][R2.64] ;  /* 0x00000008022a7981 */ /* 0x000562000c1e9900 */
[----:B------:R-:W-:Y:S02]  /*01a0*/  SHF.R.S32.HI R0, RZ, 0x1f, R9 ;  /* 0x0000001fff007819 */ /* 0x000fe40000011409 */
[----:B------:R-:W-:-:S04]  /*01b0*/  IMAD.WIDE R54, R13, R54, RZ ;  /* 0x000000360d367225 */ /* 0x000fc800078e02ff */
[----:B--2---:R-:W-:-:S05]  /*01c0*/  IMAD R3, R43, R13, RZ ;  /* 0x0000000d2b037224 */ /* 0x004fca00078e02ff */
[----:B------:R-:W-:Y:S01]  /*01d0*/  ISETP.GE.AND P0, PT, R36, R3, PT ;  /* 0x000000032400720c */ /* 0x000fe20003f06270 */
[----:B-1----:R-:W-:-:S04]  /*01e0*/  IMAD.WIDE.U32 R56, R9, UR4, R56 ;  /* 0x0000000409387c25 */ /* 0x002fc8000f8e0038 */
[----:B------:R-:W-:Y:S01]  /*01f0*/  IMAD R33, R0, UR4, RZ ;  /* 0x0000000400217c24 */ /* 0x000fe2000f8e02ff */
[----:B------:R-:W1:Y:S01]  /*0200*/  LDCU.64 UR4, c[0x0][0x380] ;  /* 0x00007000ff0477ac */ /* 0x000e620008000a00 */
[-C--:B------:R-:W-:Y:S02]  /*0210*/  IMAD R0, R55, R56.reuse, RZ ;  /* 0x0000003837007224 */ /* 0x080fe400078e02ff */
[----:B------:R-:W-:Y:S01]  /*0220*/  IMAD.IADD R33, R57, 0x1, R33 ;  /* 0x0000000139217824 */ /* 0x000fe200078e0221 */
[----:B------:R-:W-:Y:S03]  /*0230*/  BSSY.RECONVERGENT B0, `(.L_x_0) ;  /* 0x0000061000007945 */ /* 0x000fe60003800200 */
[C---:B------:R-:W-:Y:S02]  /*0240*/  IMAD R35, R54.reuse, R33, R0 ;  /* 0x0000002136237224 */ /* 0x040fe400078e0200 */
[----:B------:R-:W-:Y:S01]  /*0250*/  IMAD.WIDE.U32 R54, R54, R56, RZ ;  /* 0x0000003836367225 */ /* 0x000fe200078e00ff */
[----:B------:R-:W-:-:S02]  /*0260*/  SHF.R.U32.HI R44, RZ, 0x5, R36 ;  /* 0x00000005ff2c7819 */ /* 0x000fc40000011624 */
[----:B------:R-:W-:Y:S02]  /*0270*/  LOP3.LUT R46, R36, 0x1f, RZ, 0xc0, !PT ;  /* 0x0000001f242e7812 */ /* 0x000fe400078ec0ff */
[----:B------:R-:W-:Y:S02]  /*0280*/  SHF.R.S32.HI R34, RZ, 0x1f, R13 ;  /* 0x0000001fff227819 */ /* 0x000fe4000001140d */
[----:B------:R-:W-:Y:S01]  /*0290*/  IADD3 R35, PT, PT, R55, R35, RZ ;  /* 0x0000002337237210 */ /* 0x000fe20007ffe0ff */
[----:B------:R-:W-:Y:S06]  /*02a0*/  @P0 BRA `(.L_x_1) ;  /* 0x0000000400640947 */ /* 0x000fec0003800000 */
[-C--:B------:R-:W-:Y:S01]  /*02b0*/  IABS R12, R13.reuse ;  /* 0x0000000d000c7213 */ /* 0x080fe20000000000 */
[----:B------:R-:W2:Y:S01]  /*02c0*/  S2R R8, SR_CgaCtaId ;  /* 0x0000000000087919 */ /* 0x000ea20000008800 */
[----:B------:R-:W3:Y:S01]  /*02d0*/  LDC R0, c[0x0][0x360] ;  /* 0x0000d800ff007b82 */ /* 0x000ee20000000800 */
[----:B------:R-:W-:Y:S01]  /*02e0*/  MOV R5, 0x400 ;  /* 0x0000040000057802 */ /* 0x000fe20000000f00 */
[----:B------:R-:W4:Y:S01]  /*02f0*/  I2F.RP R2, R12 ;  /* 0x0000000c00027306 */ /* 0x000f220000209400 */
[----:B------:R-:W-:Y:S01]  /*0300*/  BSSY.RECONVERGENT B1, `(.L_x_2) ;  /* 0x000002d000017945 */ /* 0x000fe20003800200 */
[----:B------:R-:W-:Y:S02]  /*0310*/  ISETP.NE.AND P1, PT, R13, RZ, PT ;  /* 0x000000ff0d00720c */ /* 0x000fe40003f25270 */
[----:B------:R-:W-:Y:S02]  /*0320*/  LOP3.LUT R13, RZ, R13, RZ, 0x33, !PT ;  /* 0x0000000dff0d7212 */ /* 0x000fe400078e33ff */
[----:B------:R-:W1:Y:S02]  /*0330*/  LDC R4, c[0x0][0x3c4] ;  /* 0x0000f100ff047b82 */ /* 0x000e640000000800 */
[----:B----4-:R-:W4:Y:S01]  /*0340*/  MUFU.RCP R2, R2 ;  /* 0x0000000200027308 */ /* 0x010f220000001000 */
[----:B--2---:R-:W-:-:S02]  /*0350*/  LEA R15, R8, R5, 0x18 ;  /* 0x00000005080f7211 */ /* 0x004fc400078ec0ff */
[----:B------:R-:W-:Y:S01]  /*0360*/  MOV R5, R36 ;  /* 0x0000002400057202 */ /* 0x000fe20000000f00 */
[----:B----4-:R-:W-:-:S04]  /*0370*/  VIADD R6, R2, 0xffffffe ;  /* 0x0ffffffe02067836 */ /* 0x010fc80000000000 */
[----:B------:R2:W4:Y:S02]  /*0380*/  F2I.FTZ.U32.TRUNC.NTZ R7, R6 ;  /* 0x0000000600077305 */ /* 0x000524000021f000 */
[----:B--2---:R-:W-:Y:S01]  /*0390*/  IMAD.MOV.U32 R6, RZ, RZ, RZ ;  /* 0x000000ffff067224 */ /* 0x004fe200078e00ff */
[----:B----4-:R-:W-:-:S05]  /*03a0*/  IADD3 R9, PT, PT, RZ, -R7, RZ ;  /* 0x80000007ff097210 */ /* 0x010fca0007ffe0ff */
[----:B------:R-:W-:-:S04]  /*03b0*/  IMAD R9, R9, R12, RZ ;  /* 0x0000000c09097224 */ /* 0x000fc800078e02ff */
[----:B-1-3--:R-:W-:-:S07]  /*03c0*/  IMAD.HI.U32 R8, R7, R9, R6 ;  /* 0x0000000907087227 */ /* 0x00afce00078e0006 */
.L_x_3:
[----:B------:R-:W-:Y:S02]  /*03d0*/  IABS R7, R5 ;  /* 0x0000000500077213 */ /* 0x000fe40000000000 */
[----:B------:R-:W-:-:S03]  /*03e0*/  IABS R2, R4 ;  /* 0x0000000400027213 */ /* 0x000fc60000000000 */
[----:B-1----:R-:W-:-:S04]  /*03f0*/  IMAD.HI.U32 R6, R8, R7, RZ ;  /* 0x0000000708067227 */ /* 0x002fc800078e00ff */
[----:B------:R-:W-:-:S04]  /*0400*/  IMAD.MOV R9, RZ, RZ, -R6 ;  /* 0x000000ffff097224 */ /* 0x000fc800078e0a06 */
[----:B------:R-:W-:-:S05]  /*0410*/  IMAD R7, R2, R9, R7 ;  /* 0x0000000902077224 */ /* 0x000fca00078e0207 */
[----:B------:R-:W-:-:S13]  /*0420*/  ISETP.GT.U32.AND P2, PT, R12, R7, PT ;  /* 0x000000070c00720c */ /* 0x000fda0003f44070 */
[----:B------:R-:W-:Y:S01]  /*0430*/  @!P2 IADD3 R7, PT, PT, R7, -R2, RZ ;  /* 0x800000020707a210 */ /* 0x000fe20007ffe0ff */
[----:B------:R-:W-:-:S03]  /*0440*/  @!P2 VIADD R6, R6, 0x1 ;  /* 0x000000010606a836 */ /* 0x000fc60000000000 */
[----:B------:R-:W-:Y:S02]  /*0450*/  ISETP.GE.U32.AND P0, PT, R7, R12, PT ;  /* 0x0000000c0700720c */ /* 0x000fe40003f06070 */
[----:B------:R-:W-:-:S04]  /*0460*/  LOP3.LUT R7, R5, R4, RZ, 0x3c, !PT ;  /* 0x0000000405077212 */ /* 0x000fc800078e3cff */
[----:B------:R-:W-:-:S07]  /*0470*/  ISETP.GE.AND P3, PT, R7, RZ, PT ;  /* 0x000000ff0700720c */ /* 0x000fce0003f66270 */
[----:B------:R-:W-:-:S06]  /*0480*/  @P0 IADD3 R6, PT, PT, R6, 0x1, RZ ;  /* 0x0000000106060810 */ /* 0x000fcc0007ffe0ff */
[----:B------:R-:W-:-:S05]  /*0490*/  @!P3 IMAD.MOV R6, RZ, RZ, -R6 ;  /* 0x000000ffff06b224 */ /* 0x000fca00078e0a06 */
[----:B------:R-:W-:-:S04]  /*04a0*/  SEL R10, R13, R6, !P1 ;  /* 0x000000060d0a7207 */ /* 0x000fc80004800000 */
[----:B------:R-:W-:Y:S01]  /*04b0*/  IADD3 R9, PT, PT, -R10, RZ, RZ ;  /* 0x000000ff0a097210 */ /* 0x000fe20007ffe1ff */
[----:B------:R-:W-:-:S04]  /*04c0*/  IMAD R11, R37, 0x20, R10 ;  /* 0x00000020250b7824 */ /* 0x000fc800078e020a */
[----:B------:R-:W-:Y:S01]  /*04d0*/  IMAD R9, R4, R9, R5 ;  /* 0x0000000904097224 */ /* 0x000fe200078e0205 */
[----:B------:R-:W-:-:S04]  /*04e0*/  SHF.R.S32.HI R17, RZ, 0x1f, R11 ;  /* 0x0000001fff117819 */ /* 0x000fc8000001140b */
[----:B------:R-:W-:Y:S01]  /*04f0*/  IADD3 R6, P0, PT, R9, R54, RZ ;  /* 0x0000003609067210 */ /* 0x000fe20007f1e0ff */
[----:B------:R-:W-:-:S03]  /*0500*/  IMAD R17, R17, R4, RZ ;  /* 0x0000000411117224 */ /* 0x000fc600078e02ff */
[----:B------:R-:W-:Y:S01]  /*0510*/  LEA.HI.X.SX32 R7, R9, R35, 0x1, P0 ;  /* 0x0000002309077211 */ /* 0x000fe200000f0eff */
[C---:B------:R-:W-:Y:S02]  /*0520*/  IMAD R17, R11.reuse, R34, R17 ;  /* 0x000000220b117224 */ /* 0x040fe400078e0211 */
[----:B------:R-:W-:-:S03]  /*0530*/  IMAD.WIDE.U32 R6, R11, R4, R6 ;  /* 0x000000040b067225 */ /* 0x000fc600078e0006 */
[----:B------:R-:W-:-:S04]  /*0540*/  IADD3 R6, P0, PT, R6, UR4, RZ ;  /* 0x0000000406067c10 */ /* 0x000fc8000ff1e0ff */
[----:B------:R-:W-:-:S05]  /*0550*/  IADD3.X R7, PT, PT, R7, UR5, R17, P0, !PT ;  /* 0x0000000507077c10 */ /* 0x000fca00087fe411 */
[----:B------:R-:W2:Y:S01]  /*0560*/  LDG.E.U8.CONSTANT R6, desc[UR8][R6.64] ;  /* 0x0000000806067981 */ /* 0x000ea2000c1e9100 */
[----:B------:R-:W-:Y:S02]  /*0570*/  IMAD R10, R10, 0x48, R15 ;  /* 0x000000480a0a7824 */ /* 0x000fe400078e020f */
[----:B------:R-:W-:-:S03]  /*0580*/  IMAD.IADD R5, R0, 0x1, R5 ;  /* 0x0000000100057824 */ /* 0x000fc600078e0205 */
[----:B------:R-:W-:Y:S02]  /*0590*/  IADD3 R9, PT, PT, R9, R10, RZ ;  /* 0x0000000a09097210 */ /* 0x000fe40007ffe0ff */
[----:B------:R-:W-:-:S03]  /*05a0*/  ISETP.GE.AND P0, PT, R5, R3, PT ;  /* 0x000000030500720c */ /* 0x000fc60003f06270 */
[----:B--2---:R1:W-:Y:S10]  /*05b0*/  STS.U8 [R9], R6 ;  /* 0x0000000609007388 */ /* 0x0043f40000000000 */
[----:B------:R-:W-:Y:S05]  /*05c0*/  @!P0 BRA `(.L_x_3) ;  /* 0xfffffffc00808947 */ /* 0x000fea000383ffff */
[----:B------:R-:W-:Y:S05]  /*05d0*/  BSYNC.RECONVERGENT B1 ;  /* 0x0000000000017941 */ /* 0x000fea0003800200 */
.L_x_2:
[----:B------:R-:W2:Y:S01]  /*05e0*/  I2F.RP R8, R2 ;  /* 0x0000000200087306 */ /* 0x000ea20000209400 */
[----:B------:R-:W3:Y:S01]  /*05f0*/  S2R R10, SR_CgaCtaId ;  /* 0x00000000000a7919 */ /* 0x000ee20000008800 */
[----:B------:R-:W4:Y:S01]  /*0600*/  LDC R13, c[0x0][0x3c4] ;  /* 0x0000f100ff0d7b82 */ /* 0x000f220000000800 */
[----:B------:R-:W-:Y:S02]  /*0610*/  MOV R5, 0x400 ;  /* 0x0000040000057802 */ /* 0x000fe40000000f00 */
[----:B------:R-:W-:Y:S02]  /*0620*/  ISETP.NE.AND P3, PT, R4, RZ, PT ;  /* 0x000000ff0400720c */ /* 0x000fe40003f65270 */
[----:B------:R-:W-:Y:S02]  /*0630*/  IADD3 R5, PT, PT, R5, 0x2e00, RZ ;  /* 0x00002e0005057810 */ /* 0x000fe40007ffe0ff */
[----:B------:R-:W-:Y:S02]  /*0640*/  LOP3.LUT R12, RZ, R4, RZ, 0x33, !PT ;  /* 0x00000004ff0c7212 */ /* 0x000fe400078e33ff */
[----:B------:R-:W-:Y:S01]  /*0650*/  MOV R4, R36 ;  /* 0x0000002400047202 */ /* 0x000fe20000000f00 */
[----:B--2---:R-:W1:Y:S02]  /*0660*/  MUFU.RCP R8, R8 ;  /* 0x0000000800087308 */ /* 0x004e640000001000 */
[----:B-1----:R-:W-:-:S02]  /*0670*/  IADD3 R6, PT, PT, R8, 0xffffffe, RZ ;  /* 0x0ffffffe08067810 */ /* 0x002fc40007ffe0ff */
[----:B---3--:R-:W-:-:S04]  /*0680*/  LEA R8, R10, R5, 0x18 ;  /* 0x000000050a087211 */ /* 0x008fc800078ec0ff */
[----:B------:R1:W2:Y:S02]  /*0690*/  F2I.FTZ.U32.TRUNC.NTZ R7, R6 ;  /* 0x0000000600077305 */ /* 0x0002a4000021f000 */
[----:B-1----:R-:W-:Y:S02]  /*06a0*/  IMAD.MOV.U32 R6, RZ, RZ, RZ ;  /* 0x000000ffff067224 */ /* 0x002fe400078e00ff */
[----:B--2---:R-:W-:-:S04]  /*06b0*/  IMAD.MOV R9, RZ, RZ, -R7 ;  /* 0x000000ffff097224 */ /* 0x004fc800078e0a07 */
[----:B------:R-:W-:-:S04]  /*06c0*/  IMAD R9, R9, R2, RZ ;  /* 0x0000000209097224 */ /* 0x000fc800078e02ff */
[----:B----4-:R-:W-:-:S07]  /*06d0*/  IMAD.HI.U32 R10, R7, R9, R6 ;  /* 0x00000009070a7227 */ /* 0x010fce00078e0006 */
.L_x_4:
[----:B------:R-:W-:Y:S02]  /*06e0*/  IABS R7, R4 ;  /* 0x0000000400077213 */ /* 0x000fe40000000000 */
[----:B------:R-:W-:-:S03]  /*06f0*/  IABS R14, R13 ;  /* 0x0000000d000e7213 */ /* 0x000fc60000000000 */
[----:B------:R-:W-:-:S04]  /*0700*/  IMAD.HI.U32 R5, R10, R7, RZ ;  /* 0x000000070a057227 */ /* 0x000fc800078e00ff */
[----:B------:R-:W-:-:S04]  /*0710*/  IMAD.MOV R6, RZ, RZ, -R5 ;  /* 0x000000ffff067224 */ /* 0x000fc800078e0a05 */
[----:B------:R-:W-:Y:S01]  /*0720*/  IMAD R7, R14, R6, R7 ;  /* 0x000000060e077224 */ /* 0x000fe200078e0207 */
[----:B------:R-:W-:-:S04]  /*0730*/  LOP3.LUT R6, R4, R13, RZ, 0x3c, !PT ;  /* 0x0000000d04067212 */ /* 0x000fc800078e3cff */
[----:B------:R-:W-:Y:S02]  /*0740*/  ISETP.GT.U32.AND P1, PT, R2, R7, PT ;  /* 0x000000070200720c */ /* 0x000fe40003f24070 */
[----:B------:R-:W-:-:S11]  /*0750*/  ISETP.GE.AND P2, PT, R6, RZ, PT ;  /* 0x000000ff0600720c */ /* 0x000fd60003f46270 */
[----:B------:R-:W-:Y:S01]  /*0760*/  @!P1 IADD3 R7, PT, PT, R7, -R14, RZ ;  /* 0x8000000e07079210 */ /* 0x000fe20007ffe0ff */
[----:B------:R-:W-:-:S03]  /*0770*/  @!P1 VIADD R5, R5, 0x1 ;  /* 0x0000000105059836 */ /* 0x000fc60000000000 */
[----:B------:R-:W-:-:S13]  /*0780*/  ISETP.GE.U32.AND P0, PT, R7, R2, PT ;  /* 0x000000020700720c */ /* 0x000fda0003f06070 */
[----:B------:R-:W-:-:S05]  /*0790*/  @P0 IADD3 R5, PT, PT, R5, 0x1, RZ ;  /* 0x0000000105050810 */ /* 0x000fca0007ffe0ff */
[----:B------:R-:W-:-:S05]  /*07a0*/  @!P2 IMAD.MOV R5, RZ, RZ, -R5 ;  /* 0x000000ffff05a224 */ /* 0x000fca00078e0a05 */
[----:B------:R-:W-:-:S04]  /*07b0*/  SEL R5, R12, R5, !P3 ;  /* 0x000000050c057207 */ /* 0x000fc80005800000 */
[C---:B------:R-:W-:Y:S01]  /*07c0*/  IADD3 R7, PT, PT, -R5.reuse, RZ, RZ ;  /* 0x000000ff05077210 */ /* 0x040fe20007ffe1ff */
[----:B------:R-:W-:-:S04]  /*07d0*/  IMAD R6, R5, 0x120, R8 ;  /* 0x0000012005067824 */ /* 0x000fc800078e0208 */
[----:B------:R-:W-:Y:S01]  /*07e0*/  IMAD R5, R13, R7, R4 ;  /* 0x000000070d057224 */ /* 0x000fe200078e0204 */
[----:B------:R-:W-:-:S03]  /*07f0*/  IADD3 R4, PT, PT, R0, R4, RZ ;  /* 0x0000000400047210 */ /* 0x000fc60007ffe0ff */
[----:B------:R-:W-:Y:S01]  /*0800*/  IMAD R5, R5, 0x4, R6 ;  /* 0x0000000405057824 */ /* 0x000fe200078e0206 */
[----:B------:R-:W-:-:S04]  /*0810*/  ISETP.GE.AND P0, PT, R4, R3, PT ;  /* 0x000000030400720c */ /* 0x000fc80003f06270 */
[----:B------:R2:W-:Y:S09]  /*0820*/  STS [R5], RZ ;  /* 0x000000ff05007388 */ /* 0x0005f20000000800 */
[----:B--2---:R-:W-:Y:S05]  /*0830*/  @!P0 BRA `(.L_x_4) ;  /* 0xfffffffc00a88947 */ /* 0x004fea000383ffff */
.L_x_1:
[----:B-1----:R-:W-:Y:S05]  /*0840*/  BSYNC.RECONVERGENT B0 ;  /* 0x0000000000007941 */ /* 0x002fea0003800200 */
.L_x_0:
[----:B------:R-:W-:Y:S01]  /*0850*/  ISETP.GE.U32.AND P0, PT, R36, R43, PT ;  /* 0x0000002b2400720c */ /* 0x000fe20003f06070 */
[----:B------:R-:W-:-:S12]  /*0860*/  BSSY.RECONVERGENT B0, `(.L_x_5) ;  /* 0x0000012000007945 */ /* 0x000fd80003800200 */
[----:B------:R-:W-:Y:S05]  /*0870*/  @P0 BRA `(.L_x_6) ;  /* 0x0000000000400947 */ /* 0x000fea0003800000 */
[----:B------:R-:W1:Y:S01]  /*0880*/  S2R R3, SR_CgaCtaId ;  /* 0x0000000000037919 */ /* 0x000e620000008800 */
[----:B------:R-:W2:Y:S01]  /*0890*/  LDC R6, c[0x0][0x360] ;  /* 0x0000d800ff067b82 */ /* 0x000ea20000000800 */
[----:B------:R-:W-:Y:S02]  /*08a0*/  MOV R2, 0x400 ;  /* 0x0000040000027802 */ /* 0x000fe40000000f00 */
[----:B------:R-:W-:-:S03]  /*08b0*/  MOV R7, 0xff800000 ;  /* 0xff80000000077802 */ /* 0x000fc60000000f00 */
[C---:B------:R-:W-:Y:S01]  /*08c0*/  VIADD R0, R2.reuse, 0x2d00 ;  /* 0x00002d0002007836 */ /* 0x040fe20000000000 */
[----:B------:R-:W-:-:S04]  /*08d0*/  IADD3 R2, PT, PT, R2, 0x2d80, RZ ;  /* 0x00002d8002027810 */ /* 0x000fc80007ffe0ff */
[C---:B-1----:R-:W-:Y:S02]  /*08e0*/  LEA R0, R3.reuse, R0, 0x18 ;  /* 0x0000000003007211 */ /* 0x042fe400078ec0ff */
[----:B------:R-:W-:Y:S01]  /*08f0*/  LEA R2, R3, R2, 0x18 ;  /* 0x0000000203027211 */ /* 0x000fe200078ec0ff */
[----:B------:R-:W-:-:S07]  /*0900*/  IMAD.MOV.U32 R3, RZ, RZ, R36 ;  /* 0x000000ffff037224 */ /* 0x000fce00078e0024 */
.L_x_7:
[C---:B------:R-:W-:Y:S01]  /*0910*/  IMAD R4, R3.reuse, 0x4, R0 ;  /* 0x0000000403047824 */ /* 0x040fe200078e0200 */
[----:B------:R-:W-:Y:S01]  /*0920*/  LEA R5, R3, R2, 0x2 ;  /* 0x0000000203057211 */ /* 0x000fe200078e10ff */
[----:B--2---:R-:W-:-:S03]  /*0930*/  IMAD.IADD R3, R6, 0x1, R3 ;  /* 0x0000000106037824 */ /* 0x004fc600078e0203 */
[----:B------:R1:W-:Y:S02]  /*0940*/  STS [R4], R7 ;  /* 0x0000000704007388 */ /* 0x0003e40000000800 */
[----:B------:R-:W-:Y:S02]  /*0950*/  ISETP.GE.AND P0, PT, R3, R43, PT ;  /* 0x0000002b0300720c */ /* 0x000fe40003f06270 */
[----:B------:R1:W-:Y:S11]  /*0960*/  STS [R5], RZ ;  /* 0x000000ff05007388 */ /* 0x0003f60000000800 */
[----:B-1----:R-:W-:Y:S05]  /*0970*/  @!P0 BRA `(.L_x_7) ;  /* 0xfffffffc00e48947 */ /* 0x002fea000383ffff */
.L_x_6:
[----:B------:R-:W-:Y:S05]  /*0980*/  BSYNC.RECONVERGENT B0 ;  /* 0x0000000000007941 */ /* 0x000fea0003800200 */
.L_x_5:
[----:B------:R-:W1:Y:S02]  /*0990*/  LDCU UR4, c[0x0][0x3c0] ;  /* 0x00007800ff0477ac */ /* 0x000e640008000800 */
[----:B-1----:R-:W-:Y:S01]  /*09a0*/  UISETP.GE.AND UP0, UPT, UR4, 0x1, UPT ;  /* 0x000000010400788c */ /* 0x002fe2000bf06270 */
[----:B------:R-:W-:Y:S08]  /*09b0*/  BAR.SYNC.DEFER_BLOCKING 0x0 ;  /* 0x0000000000007b1d */ /* 0x000ff00000010000 */
[----:B------:R-:W-:Y:S05]  /*09c0*/  BRA.U !UP0, `(.L_x_8) ;  /* 0x0000003908cc7547 */ /* 0x000fea000b800000 */
[----:B------:R-:W-:Y:S01]  /*09d0*/  HFMA2 R38, -RZ, RZ, 0, 0 ;  /* 0x00000000ff267431 */ /* 0x000fe200000001ff */
[----:B------:R-:W-:Y:S01]  /*09e0*/  UIADD3 UR4, UPT, UPT, UR4, 0x3f, URZ ;  /* 0x0000003f04047890 */ /* 0x000fe2000fffe0ff */
[----:B------:R-:W-:Y:S01]  /*09f0*/  LOP3.LUT R39, R46, 0x20, RZ, 0xfc, !PT ;  /* 0x000000202e277812 */ /* 0x000fe200078efcff */
[----:B------:R-:W1:Y:S02]  /*0a00*/  LDCU UR5, c[0x0][0x360] ;  /* 0x00006c00ff0577ac */ /* 0x000e640008000800 */
[----:B------:R-:W-:-:S12]  /*0a10*/  USHF.R.U32.HI UR4, URZ, 0x6, UR4 ;  /* 0x00000006ff047899 */ /* 0x000fd80008011604 */
.L_x_73:
[----:B-12---:R-:W2:Y:S01]  /*0a20*/  LDC.64 R12, c[0x0][0x3c0] ;  /* 0x0000f000ff0c7b82 */ /* 0x006ea20000000a00 */
[----:B------:R-:W-:Y:S01]  /*0a30*/  LEA R31, R38, 0x40, 0x6 ;  /* 0x00000040261f7811 */ /* 0x000fe200078e30ff */
[----:B------:R-:W-:Y:S03]  /*0a40*/  BSSY.RECONVERGENT B0, `(.L_x_9) ;  /* 0x00000cf000007945 */ /* 0x000fe60003800200 */
[----:B--2---:R-:W-:Y:S01]  /*0a50*/  VIMNMX R31, PT, PT, R31, R12, PT ;  /* 0x0000000c1f1f7248 */ /* 0x004fe20003fe0100 */
[----:B------:R-:W-:-:S03]  /*0a60*/  IMAD.MOV.U32 R12, RZ, RZ, R38 ;  /* 0x000000ffff0c7224 */ /* 0x000fc600078e0026 */
[----:B------:R-:W-:Y:S01]  /*0a70*/  LOP3.LUT R29, R31, 0x7, RZ, 0xc0, !PT ;  /* 0x000000071f1d7812 */ /* 0x000fe200078ec0ff */
[C---:B------:R-:W-:Y:S01]  /*0a80*/  IMAD R32, R38.reuse, -0x40, R31 ;  /* 0xffffffc026207824 */ /* 0x040fe200078e021f */
[----:B------:R-:W-:-:S03]  /*0a90*/  IADD3 R38, PT, PT, R38, 0x1, RZ ;  /* 0x0000000126267810 */ /* 0x000fc60007ffe0ff */
[----:B------:R-:W-:Y:S01]  /*0aa0*/  IMAD R0, R32, R13, 0x3 ;  /* 0x0000000320007424 */ /* 0x000fe200078e020d */
[----:B------:R-:W-:Y:S01]  /*0ab0*/  ISETP.NE.AND P5, PT, R38, UR4, PT ;  /* 0x0000000426007c0c */ /* 0x000fe2000bfa5270 */
[----:B------:R-:W-:-:S03]  /*0ac0*/  VIADD R30, R32, 0xffffffff ;  /* 0xffffffff201e7836 */ /* 0x000fc60000000000 */
[----:B---3--:R-:W-:-:S04]  /*0ad0*/  SHF.R.S32.HI R3, RZ, 0x1f, R0 ;  /* 0x0000001fff037819 */ /* 0x008fc80000011400 */
[----:B------:R-:W-:Y:S02]  /*0ae0*/  LEA.HI R3, R3, R0, RZ, 0x2 ;  /* 0x0000000003037211 */ /* 0x000fe400078f10ff */
[----:B------:R-:W-:Y:S02]  /*0af0*/  LOP3.LUT R0, R31, 0xf, RZ, 0xc0, !PT ;  /* 0x0000000f1f007812 */ /* 0x000fe400078ec0ff */
[----:B------:R-:W-:-:S04]  /*0b00*/  SHF.R.S32.HI R17, RZ, 0x2, R3 ;  /* 0x00000002ff117819 */ /* 0x000fc80000011403 */
[----:B------:R-:W-:-:S13]  /*0b10*/  ISETP.GE.AND P0, PT, R36, R17, PT ;  /* 0x000000112400720c */ /* 0x000fda0003f06270 */
[----:B------:R-:W-:Y:S05]  /*0b20*/  @P0 BRA `(.L_x_10) ;  /* 0x0000000c00000947 */ /* 0x000fea0003800000 */
[----:B------:R-:W-:-:S07]  /*0b30*/  MOV R16, R36 ;  /* 0x0000002400107202 */ /* 0x000fce0000000f00 */
.L_x_19:
[----:B--2---:R-:W2:Y:S01]  /*0b40*/  LDCU UR6, c[0x0][0x3c4] ;  /* 0x00007880ff0677ac */ /* 0x004ea20008000800 */
[C---:B-1-3--:R-:W-:Y:S01]  /*0b50*/  SHF.L.U32 R4, R16.reuse, 0x2, RZ ;  /* 0x0000000210047819 */ /* 0x04afe200000006ff */
[----:B------:R-:W-:Y:S01]  /*0b60*/  BSSY.RECONVERGENT B1, `(.L_x_11) ;  /* 0x00000bb000017945 */ /* 0x000fe20003800200 */
[----:B-1----:R-:W-:Y:S02]  /*0b70*/  IADD3 R16, PT, PT, R16, UR5, RZ ;  /* 0x0000000510107c10 */ /* 0x002fe4000fffe0ff */
[----:B------:R-:W-:Y:S01]  /*0b80*/  IABS R8, R4 ;  /* 0x0000000400087213 */ /* 0x000fe20000000000 */
[----:B--2---:R-:W-:-:S05]  /*0b90*/  IMAD.U32 R13, RZ, RZ, UR6 ;  /* 0x00000006ff0d7e24 */ /* 0x004fca000f8e00ff */
[----:B------:R-:W-:-:S04]  /*0ba0*/  IABS R7, R13 ;  /* 0x0000000d00077213 */ /* 0x000fc80000000000 */
[----:B------:R-:W1:Y:S08]  /*0bb0*/  I2F.RP R5, R7 ;  /* 0x0000000700057306 */ /* 0x000e700000209400 */
[----:B-1----:R-:W1:Y:S02]  /*0bc0*/  MUFU.RCP R5, R5 ;  /* 0x0000000500057308 */ /* 0x002e640000001000 */
[----:B-1----:R-:W-:-:S06]  /*0bd0*/  IADD3 R6, PT, PT, R5, 0xffffffe, RZ ;  /* 0x0ffffffe05067810 */ /* 0x002fcc0007ffe0ff */
[----:B------:R-:W1:Y:S02]  /*0be0*/  F2I.FTZ.U32.TRUNC.NTZ R3, R6 ;  /* 0x0000000600037305 */ /* 0x000e64000021f000 */
[----:B-1----:R-:W-:-:S04]  /*0bf0*/  IMAD.MOV R2, RZ, RZ, -R3 ;  /* 0x000000ffff027224 */ /* 0x002fc800078e0a03 */
[----:B------:R-:W-:Y:S02]  /*0c00*/  IMAD R9, R2, R7, RZ ;  /* 0x0000000702097224 */ /* 0x000fe400078e02ff */
[----:B------:R-:W-:-:S04]  /*0c10*/  IMAD.MOV.U32 R2, RZ, RZ, RZ ;  /* 0x000000ffff027224 */ /* 0x000fc800078e00ff */
[----:B------:R-:W-:Y:S01]  /*0c20*/  IMAD.HI.U32 R9, R3, R9, R2 ;  /* 0x0000000903097227 */ /* 0x000fe200078e0002 */
[----:B------:R-:W-:-:S05]  /*0c30*/  MOV R2, R8 ;  /* 0x0000000800027202 */ /* 0x000fca0000000f00 */
[----:B------:R-:W-:-:S04]  /*0c40*/  IMAD.HI.U32 R5, R9, R2, RZ ;  /* 0x0000000209057227 */ /* 0x000fc800078e00ff */
[----:B------:R-:W-:-:S04]  /*0c50*/  IMAD.MOV R3, RZ, RZ, -R5 ;  /* 0x000000ffff037224 */ /* 0x000fc800078e0a05 */
[----:B------:R-:W-:-:S05]  /*0c60*/  IMAD R2, R7, R3, R2 ;  /* 0x0000000307027224 */ /* 0x000fca00078e0202 */
[----:B------:R-:W-:-:S13]  /*0c70*/  ISETP.GT.U32.AND P1, PT, R7, R2, PT ;  /* 0x000000020700720c */ /* 0x000fda0003f24070 */
[-C--:B------:R-:W-:Y:S01]  /*0c80*/  @!P1 IADD3 R2, PT, PT, R2, -R7.reuse, RZ ;  /* 0x8000000702029210 */ /* 0x080fe20007ffe0ff */
[----:B------:R-:W-:Y:S01]  /*0c90*/  @!P1 VIADD R5, R5, 0x1 ;  /* 0x0000000105059836 */ /* 0x000fe20000000000 */
[----:B------:R-:W-:Y:S02]  /*0ca0*/  ISETP.NE.AND P1, PT, R13, RZ, PT ;  /* 0x000000ff0d00720c */ /* 0x000fe40003f25270 */
[----:B------:R-:W-:Y:S02]  /*0cb0*/  ISETP.GE.U32.AND P0, PT, R2, R7, PT ;  /* 0x000000070200720c */ /* 0x000fe40003f06070 */
[----:B------:R-:W-:-:S04]  /*0cc0*/  LOP3.LUT R2, R4, R13, RZ, 0x3c, !PT ;  /* 0x0000000d04027212 */ /* 0x000fc800078e3cff */
[----:B------:R-:W-:-:S07]  /*0cd0*/  ISETP.GE.AND P2, PT, R2, RZ, PT ;  /* 0x000000ff0200720c */ /* 0x000fce0003f46270 */
[----:B------:R-:W-:-:S06]  /*0ce0*/  @P0 IADD3 R5, PT, PT, R5, 0x1, RZ ;  /* 0x0000000105050810 */ /* 0x000fcc0007ffe0ff */
[----:B------:R-:W-:Y:S01]  /*0cf0*/  @!P2 IMAD.MOV R5, RZ, RZ, -R5 ;  /* 0x000000ffff05a224 */ /* 0x000fe200078e0a05 */
[----:B------:R-:W-:Y:S02]  /*0d00*/  @!P1 LOP3.LUT R5, RZ, R13, RZ, 0x33, !PT ;  /* 0x0000000dff059212 */ /* 0x000fe400078e33ff */
[----:B------:R-:W-:Y:S02]  /*0d10*/  ISETP.GE.AND P1, PT, R16, R17, PT ;  /* 0x000000111000720c */ /* 0x000fe40003f26270 */
[----:B------:R-:W-:-:S05]  /*0d20*/  IADD3 R2, PT, PT, -R5, RZ, RZ ;  /* 0x000000ff05027210 */ /* 0x000fca0007ffe1ff */
[----:B------:R-:W-:-:S04]  /*0d30*/  IMAD R19, R13, R2, R4 ;  /* 0x000000020d137224 */ /* 0x000fc800078e0204 */
[----:B------:R-:W-:-:S05]  /*0d40*/  VIADD R22, R19, 0x4 ;  /* 0x0000000413167836 */ /* 0x000fca0000000000 */
[----:B------:R-:W-:-:S04]  /*0d50*/  ISETP.GT.AND P0, PT, R22, R13, PT ;  /* 0x0000000d1600720c */ /* 0x000fc80003f04270 */
[----:B------:R-:W-:-:S13]  /*0d60*/  ISETP.GE.OR P0, PT, R5, R32, P0 ;  /* 0x000000200500720c */ /* 0x000fda0000706670 */
[----:B------:R-:W-:Y:S05]  /*0d70*/  @P0 BRA `(.L_x_12) ;  /* 0x0000000000780947 */ /* 0x000fea0003800000 */
[----:B------:R-:W1:Y:S01]  /*0d80*/  S2R R8, SR_CgaCtaId ;  /* 0x0000000000087919 */ /* 0x000e620000008800 */
[----:B------:R-:W-:Y:S01]  /*0d90*/  IMAD R7, R12, 0x40, R5 ;  /* 0x000000400c077824 */ /* 0x000fe200078e0205 */
[----:B------:R-:W2:Y:S01]  /*0da0*/  LDCU.64 UR6, c[0x0][0x388] ;  /* 0x00007100ff0677ac */ /* 0x000ea20008000a00 */
[----:B------:R-:W-:Y:S02]  /*0db0*/  IADD3 R2, P0, PT, R19, R54, RZ ;  /* 0x0000003613027210 */ /* 0x000fe40007f1e0ff */
[----:B------:R-:W-:Y:S01]  /*0dc0*/  MOV R6, 0x400 ;  /* 0x0000040000067802 */ /* 0x000fe20000000f00 */
[----:B------:R-:W3:Y:S01]  /*0dd0*/  LDCU.64 UR10, c[0x0][0x390] ;  /* 0x00007200ff0a77ac */ /* 0x000ee20008000a00 */
[----:B------:R-:W-:Y:S02]  /*0de0*/  SHF.R.S32.HI R4, RZ, 0x1f, R7 ;  /* 0x0000001fff047819 */ /* 0x000fe40000011407 */
[----:B------:R-:W-:-:S03]  /*0df0*/  IADD3.X R3, PT, PT, RZ, R35, RZ, P0, !PT ;  /* 0x00000023ff037210 */ /* 0x000fc600007fe4ff */
[-C--:B------:R-:W-:Y:S02]  /*0e00*/  IMAD R4, R4, R13.reuse, RZ ;  /* 0x0000000d04047224 */ /* 0x080fe400078e02ff */
[----:B------:R-:W-:-:S04]  /*0e10*/  IMAD.WIDE.U32 R2, R7, R13, R2 ;  /* 0x0000000d07027225 */ /* 0x000fc800078e0002 */
[----:B------:R-:W-:Y:S01]  /*0e20*/  IMAD R9, R7, R34, R4 ;  /* 0x0000002207097224 */ /* 0x000fe200078e0204 */
[C---:B------:R-:W-:Y:S01]  /*0e30*/  IADD3 R7, PT, PT, R6.reuse, 0x1b00, RZ ;  /* 0x00001b0006077810 */ /* 0x040fe20007ffe0ff */
[----:B------:R-:W-:Y:S02]  /*0e40*/  VIADD R4, R6, 0x900 ;  /* 0x0000090006047836 */ /* 0x000fe40000000000 */
[----:B------:R-:W-:-:S03]  /*0e50*/  IMAD.IADD R3, R3, 0x1, R9 ;  /* 0x0000000103037824 */ /* 0x000fc600078e0209 */
[C---:B-1----:R-:W-:Y:S02]  /*0e60*/  LEA R6, R8.reuse, R4, 0x18 ;  /* 0x0000000408067211 */ /* 0x042fe400078ec0ff */
[----:B------:R-:W-:Y:S02]  /*0e70*/  LEA R8, R8, R7, 0x18 ;  /* 0x0000000708087211 */ /* 0x000fe400078ec0ff */
[C---:B--2---:R-:W-:Y:S01]  /*0e80*/  IADD3 R4, P0, PT, R2.reuse, UR6, RZ ;  /* 0x0000000602047c10 */ /* 0x044fe2000ff1e0ff */
[C---:B------:R-:W-:Y:S01]  /*0e90*/  IMAD R6, R5.reuse, 0x48, R6 ;  /* 0x0000004805067824 */ /* 0x040fe200078e0206 */
[----:B---3--:R-:W-:Y:S01]  /*0ea0*/  IADD3 R2, P2, PT, R2, UR10, RZ ;  /* 0x0000000a02027c10 */ /* 0x008fe2000ff5e0ff */
[----:B------:R-:W-:Y:S01]  /*0eb0*/  IMAD R8, R5, 0x48, R8 ;  /* 0x0000004805087824 */ /* 0x000fe200078e0208 */
[----:B------:R-:W-:Y:S02]  /*0ec0*/  IADD3.X R5, PT, PT, R3, UR7, RZ, P0, !PT ;  /* 0x0000000703057c10 */ /* 0x000fe400087fe4ff */
[C---:B------:R-:W-:Y:S01]  /*0ed0*/  IADD3 R7, PT, PT, R19.reuse, R6, RZ ;  /* 0x0000000613077210 */ /* 0x040fe20007ffe0ff */
[----:B------:R-:W-:Y:S01]  /*0ee0*/  IMAD.IADD R19, R19, 0x1, R8 ;  /* 0x0000000113137824 */ /* 0x000fe200078e0208 */
[----:B------:R-:W-:-:S03]  /*0ef0*/  IADD3.X R3, PT, PT, R3, UR11, RZ, P2, !PT ;  /* 0x0000000b03037c10 */ /* 0x000fc600097fe4ff */
[----:B------:R-:W-:Y:S01]  /*0f00*/  @!PT LDS RZ, [RZ] ;  /* 0x00000000fffff984 */ /* 0x000fe20000000800 */
[----:B------:R-:W-:Y:S01]  /*0f10*/  @!PT LDS RZ, [RZ] ;  /* 0x00000000fffff984 */ /* 0x000fe20000000800 */
[----:B------:R-:W-:Y:S01]  /*0f20*/  @!PT LDS RZ, [RZ] ;  /* 0x00000000fffff984 */ /* 0x000fe20000000800 */
[----:B------:R3:W-:Y:S04]  /*0f30*/  LDGSTS.E [R7], desc[UR8][R4.64] ;  /* 0x0000000004077fae */ /* 0x0007e8000b9a1008 */
[----:B------:R3:W-:Y:S01]  /*0f40*/  LDGSTS.E [R19], desc[UR8][R2.64] ;  /* 0x0000000002137fae */ /* 0x0007e2000b9a1008 */
[----:B------:R-:W-:Y:S05]  /*0f50*/  BRA `(.L_x_13) ;  /* 0x0000000400ec7947 */ /* 0x000fea0003800000 */
.L_x_12:
[----:B------:R-:W-:-:S04]  /*0f60*/  ISETP.GE.AND P0, PT, R13, RZ, PT ;  /* 0x000000ff0d00720c */ /* 0x000fc80003f06270 */
[----:B------:R-:W-:-:S13]  /*0f70*/  ISETP.GE.OR P0, PT, R5, R32, !P0 ;  /* 0x000000200500720c */ /* 0x000fda0004706670 */
[----:B------:R-:W-:Y:S05]  /*0f80*/  @P0 BRA `(.L_x_13) ;  /* 0x0000000400e00947 */ /* 0x000fea0003800000 */
[----:B------:R-:W1:Y:S01]  /*0f90*/  S2R R4, SR_CgaCtaId ;  /* 0x0000000000047919 */ /* 0x000e620000008800 */
[----:B------:R-:W-:Y:S01]  /*0fa0*/  VIMNMX R22, PT, PT, R22, R13, PT ;  /* 0x0000000d16167248 */ /* 0x000fe20003fe0100 */
[----:B------:R-:W-:Y:S01]  /*0fb0*/  IMAD R21, R12, 0x40, R5 ;  /* 0x000000400c157824 */ /* 0x000fe200078e0205 */
[----:B------:R-:W-:Y:S01]  /*0fc0*/  MOV R2, 0x400 ;  /* 0x0000040000027802 */ /* 0x000fe20000000f00 */
[----:B------:R-:W-:Y:S01]  /*0fd0*/  BSSY.RECONVERGENT B2, `(.L_x_14) ;  /* 0x0000043000027945 */ /* 0x000fe20003800200 */
[----:B------:R-:W-:Y:S02]  /*0fe0*/  IADD3 R6, PT, PT, -R19, R22, RZ ;  /* 0x0000001613067210 */ /* 0x000fe40007ffe1ff */
[C---:B------:R-:W-:Y:S01]  /*0ff0*/  IADD3 R7, PT, PT, R2.reuse, 0x1b00, RZ ;  /* 0x00001b0002077810 */ /* 0x040fe20007ffe0ff */
[----:B------:R-:W-:Y:S01]  /*1000*/  VIADD R3, R2, 0x900 ;  /* 0x0000090002037836 */ /* 0x000fe20000000000 */
[----:B------:R-:W-:Y:S02]  /*1010*/  ISETP.GT.AND P2, PT, R6, 0x3, PT ;  /* 0x000000030600780c */ /* 0x000fe40003f44270 */
[----:B------:R-:W-:-:S02]  /*1020*/  MOV R2, R54 ;  /* 0x0000003600027202 */ /* 0x000fc40000000f00 */
[----:B------:R-:W-:Y:S02]  /*1030*/  PLOP3.LUT P0, PT, PT, PT, PT, 0x80, 0x8 ;  /* 0x000000000008781c */ /* 0x000fe40003f0f070 */
[C---:B-1----:R-:W-:Y:S01]  /*1040*/  LEA R18, R4.reuse, R3, 0x18 ;  /* 0x0000000304127211 */ /* 0x042fe200078ec0ff */
[----:B------:R-:W-:Y:S01]  /*1050*/  IMAD.MOV.U32 R3, RZ, RZ, R35 ;  /* 0x000000ffff037224 */ /* 0x000fe200078e0023 */
[----:B------:R-:W-:Y:S01]  /*1060*/  LEA R20, R4, R7, 0x18 ;  /* 0x0000000704147211 */ /* 0x000fe200078ec0ff */
[----:B------:R-:W-:-:S04]  /*1070*/  IMAD.WIDE.U32 R2, R21, R13, R2 ;  /* 0x0000000d15027225 */ /* 0x000fc800078e0002 */
[C---:B------:R-:W-:Y:S02]  /*1080*/  IMAD R18, R5.reuse, 0x48, R18 ;  /* 0x0000004805127824 */ /* 0x040fe400078e0212 */
[----:B------:R-:W-:Y:S02]  /*1090*/  IMAD R20, R5, 0x48, R20 ;  /* 0x0000004805147824 */ /* 0x000fe400078e0214 */
[----:B------:R-:W-:Y:S01]  /*10a0*/  IMAD R21, R21, R34, R3 ;  /* 0x0000002215157224 */ /* 0x000fe200078e0203 */
[----:B------:R-:W-:Y:S06]  /*10b0*/  @!P2 BRA `(.L_x_15) ;  /* 0x0000000000d0a947 */ /* 0x000fec0003800000 */
[----:B------:R-:W-:Y:S02]  /*10c0*/  PLOP3.LUT P0, PT, PT, PT, PT, 0x8, 0x80 ;  /* 0x000000000080781c */ /* 0x000fe40003f0e170 */
[----:B------:R-:W-:-:S11]  /*10d0*/  IADD3 R24, PT, PT, R22, -0x3, RZ ;  /* 0xfffffffd16187810 */ /* 0x000fd60007ffe0ff */
.L_x_16:
[----:B-1----:R-:W1:Y:S01]  /*10e0*/  LDCU.64 UR6, c[0x0][0x388] ;  /* 0x00007100ff0677ac */ /* 0x002e620008000a00 */
[C---:B------:R-:W-:Y:S01]  /*10f0*/  VIADD R5, R19.reuse, 0x1 ;  /* 0x0000000113057836 */ /* 0x040fe20000000000 */
[-C--:B------:R-:W-:Y:S01]  /*1100*/  IADD3 R8, P2, PT, R19, R2.reuse, RZ ;  /* 0x0000000213087210 */ /* 0x080fe20007f5e0ff */
[----:B------:R-:W2:Y:S03]  /*1110*/  LDCU.64 UR10, c[0x0][0x390] ;  /* 0x00007200ff0a77ac */ /* 0x000ea60008000a00 */
[----:B------:R-:W-:Y:S02]  /*1120*/  IADD3.X R4, PT, PT, RZ, R21, RZ, P2, !PT ;  /* 0x00000015ff047210 */ /* 0x000fe400017fe4ff */
[----:B------:R-:W-:Y:S02]  /*1130*/  IADD3 R10, P4, PT, R5, R2, RZ ;  /* 0x00000002050a7210 */ /* 0x000fe40007f9e0ff */
[C---:B------:R-:W-:Y:S01]  /*1140*/  IADD3 R5, PT, PT, R19.reuse, 0x2, RZ ;  /* 0x0000000213057810 */ /* 0x040fe20007ffe0ff */
[----:B------:R-:W-:-:S02]  /*1150*/  VIADD R11, R19, 0x3 ;  /* 0x00000003130b7836 */ /* 0x000fc40000000000 */
[----:B------:R-:W-:Y:S01]  /*1160*/  IMAD.X R28, RZ, RZ, R21, P4 ;  /* 0x000000ffff1c7224 */ /* 0x000fe200020e0615 */
[C---:B-1----:R-:W-:Y:S02]  /*1170*/  IADD3 R6, P2, PT, R8.reuse, UR6, RZ ;  /* 0x0000000608067c10 */ /* 0x042fe4000ff5e0ff */
[----:B--2---:R-:W-:Y:S02]  /*1180*/  IADD3 R8, P3, PT, R8, UR10, RZ ;  /* 0x0000000a08087c10 */ /* 0x004fe4000ff7e0ff */
[C---:B------:R-:W-:Y:S02]  /*1190*/  IADD3.X R7, PT, PT, R4.reuse, UR7, RZ, P2, !PT ;  /* 0x0000000704077c10 */ /* 0x040fe400097fe4ff */
[----:B------:R-:W-:Y:S02]  /*11a0*/  IADD3.X R9, PT, PT, R4, UR11, RZ, P3, !PT ;  /* 0x0000000b04097c10 */ /* 0x000fe40009ffe4ff */
[----:B------:R-:W-:Y:S01]  /*11b0*/  IADD3 R14, P2, PT, R10, UR6, RZ ;  /* 0x000000060a0e7c10 */ /* 0x000fe2000ff5e0ff */
[----:B------:R1:W2:Y:S01]  /*11c0*/  LDG.E.U8 R23, desc[UR8][R6.64] ;  /* 0x0000000806177981 */ /* 0x0002a2000c1e1100 */
[----:B------:R-:W-:-:S02]  /*11d0*/  IADD3 R5, P3, PT, R5, R2, RZ ;  /* 0x0000000205057210 */ /* 0x000fc40007f7e0ff */
[----:B------:R-:W-:Y:S01]  /*11e0*/  IADD3.X R15, PT, PT, R28, UR7, RZ, P2, !PT ;  /* 0x000000071c0f7c10 */ /* 0x000fe200097fe4ff */
[----:B------:R3:W4:Y:S01]  /*11f0*/  LDG.E.U8 R25, desc[UR8][R8.64] ;  /* 0x0000000808197981 */ /* 0x000722000c1e1100 */
[----:B------:R-:W-:Y:S02]  /*1200*/  IADD3 R10, P4, PT, R10, UR10, RZ ;  /* 0x0000000a0a0a7c10 */ /* 0x000fe4000ff9e0ff */
[----:B------:R-:W-:Y:S01]  /*1210*/  IADD3 R27, P2, PT, R11, R2, RZ ;  /* 0x000000020b1b7210 */ /* 0x000fe20007f5e0ff */
[----:B------:R3:W4:Y:S01]  /*1220*/  LDG.E.U8 R26, desc[UR8][R14.64] ;  /* 0x000000080e1a7981 */ /* 0x000722000c1e1100 */
[----:B------:R-:W-:Y:S02]  /*1230*/  IADD3.X R45, PT, PT, RZ, R21, RZ, P3, !PT ;  /* 0x00000015ff2d7210 */ /* 0x000fe40001ffe4ff */
[C---:B------:R-:W-:Y:S02]  /*1240*/  IADD3 R4, P3, PT, R5.reuse, UR6, RZ ;  /* 0x0000000605047c10 */ /* 0x040fe4000ff7e0ff */
[----:B------:R-:W-:Y:S01]  /*1250*/  IADD3.X R11, PT, PT, R28, UR11, RZ, P4, !PT ;  /* 0x0000000b1c0b7c10 */ /* 0x000fe2000a7fe4ff */
[----:B------:R-:W-:Y:S01]  /*1260*/  IMAD.X R28, RZ, RZ, R21, P2 ;  /* 0x000000ffff1c7224 */ /* 0x000fe200010e0615 */
[----:B-1----:R-:W-:-:S02]  /*1270*/  IADD3 R6, P4, PT, R5, UR10, RZ ;  /* 0x0000000a05067c10 */ /* 0x002fc4000ff9e0ff */
[----:B------:R-:W-:Y:S02]  /*1280*/  IADD3.X R5, PT, PT, R45, UR7, RZ, P3, !PT ;  /* 0x000000072d057c10 */ /* 0x000fe40009ffe4ff */
[C---:B---3--:R-:W-:Y:S01]  /*1290*/  IADD3 R8, P2, PT, R27.reuse, UR6, RZ ;  /* 0x000000061b087c10 */ /* 0x048fe2000ff5e0ff */
[----:B------:R-:W3:Y:S01]  /*12a0*/  LDG.E.U8 R11, desc[UR8][R10.64] ;  /* 0x000000080a0b7981 */ /* 0x000ee2000c1e1100 */
[----:B------:R-:W-:Y:S02]  /*12b0*/  IADD3 R14, P3, PT, R27, UR10, RZ ;  /* 0x0000000a1b0e7c10 */ /* 0x000fe4000ff7e0ff */
[----:B------:R-:W-:Y:S01]  /*12c0*/  IADD3.X R7, PT, PT, R45, UR11, RZ, P4, !PT ;  /* 0x0000000b2d077c10 */ /* 0x000fe2000a7fe4ff */
[----:B------:R-:W3:Y:S01]  /*12d0*/  LDG.E.U8 R4, desc[UR8][R4.64] ;  /* 0x0000000804047981 */ /* 0x000ee2000c1e1100 */
[C---:B------:R-:W-:Y:S02]  /*12e0*/  IADD3.X R9, PT, PT, R28.reuse, UR7, RZ, P2, !PT ;  /* 0x000000071c097c10 */ /* 0x040fe400097fe4ff */
[----:B------:R-:W-:-:S02]  /*12f0*/  IADD3.X R15, PT, PT, R28, UR11, RZ, P3, !PT ;  /* 0x0000000b1c0f7c10 */ /* 0x000fc40009ffe4ff */
[----:B------:R-:W3:Y:S04]  /*1300*/  LDG.E.U8 R7, desc[UR8][R6.64] ;  /* 0x0000000806077981 */ /* 0x000ee8000c1e1100 */
[----:B------:R-:W3:Y:S04]  /*1310*/  LDG.E.U8 R8, desc[UR8][R8.64] ;  /* 0x0000000808087981 */ /* 0x000ee8000c1e1100 */
[----:B------:R-:W3:Y:S01]  /*1320*/  LDG.E.U8 R15, desc[UR8][R14.64] ;  /* 0x000000080e0f7981 */ /* 0x000ee2000c1e1100 */
[----:B------:R-:W-:Y:S01]  /*1330*/  IADD3 R27, PT, PT, R18, R19, RZ ;  /* 0x00000013121b7210 */ /* 0x000fe20007ffe0ff */
[----:B------:R-:W-:Y:S01]  /*1340*/  IMAD.IADD R28, R20, 0x1, R19 ;  /* 0x00000001141c7824 */ /* 0x000fe200078e0213 */
[----:B------:R-:W-:-:S04]  /*1350*/  IADD3 R19, PT, PT, R19, 0x4, RZ ;  /* 0x0000000413137810 */ /* 0x000fc80007ffe0ff */
[----:B------:R-:W-:Y:S01]  /*1360*/  ISETP.GE.AND P2, PT, R19, R24, PT ;  /* 0x000000181300720c */ /* 0x000fe20003f46270 */
[----:B--2---:R1:W-:Y:S04]  /*1370*/  STS.U8 [R27], R23 ;  /* 0x000000171b007388 */ /* 0x0043e80000000000 */
[----:B----4-:R1:W-:Y:S04]  /*1380*/  STS.U8 [R28], R25 ;  /* 0x000000191c007388 */ /* 0x0103e80000000000 */
[----:B------:R1:W-:Y:S04]  /*1390*/  STS.U8 [R27+0x1], R26 ;  /* 0x0000011a1b007388 */ /* 0x0003e80000000000 */
[----:B---3--:R1:W-:Y:S04]  /*13a0*/  STS.U8 [R28+0x1], R11 ;  /* 0x0000010b1c007388 */ /* 0x0083e80000000000 */
[----:B------:R1:W-:Y:S04]  /*13b0*/  STS.U8 [R27+0x2], R4 ;  /* 0x000002041b007388 */ /* 0x0003e80000000000 */
[----:B------:R1:W-:Y:S04]  /*13c0*/  STS.U8 [R28+0x2], R7 ;  /* 0x000002071c007388 */ /* 0x0003e80000000000 */
[----:B------:R1:W-:Y:S04]  /*13d0*/  STS.U8 [R27+0x3], R8 ;  /* 0x000003081b007388 */ /* 0x0003e80000000000 */
[----:B------:R1:W-:Y:S01]  /*13e0*/  STS.U8 [R28+0x3], R15 ;  /* 0x0000030f1c007388 */ /* 0x0003e20000000000 */
[----:B------:R-:W-:Y:S05]  /*13f0*/  @!P2 BRA `(.L_x_16) ;  /* 0xfffffffc0038a947 */ /* 0x000fea000383ffff */
.L_x_15:
[----:B------:R-:W-:Y:S05]  /*1400*/  BSYNC.RECONVERGENT B2 ;  /* 0x0000000000027941 */ /* 0x000fea0003800200 */
.L_x_14:
[----:B-1----:R-:W-:Y:S01]  /*1410*/  IMAD.IADD R4, R22, 0x1, -R19 ;  /* 0x0000000116047824 */ /* 0x002fe200078e0a13 */
[----:B------:R-:W-:Y:S04]  /*1420*/  BSSY.RECONVERGENT B2, `(.L_x_17) ;  /* 0x000001e000027945 */ /* 0x000fe80003800200 */
[----:B------:R-:W-:-:S13]  /*1430*/  ISETP.GT.AND P2, PT, R4, 0x1, PT ;  /* 0x000000010400780c */ /* 0x000fda0003f44270 */
[----:B------:R-:W-:Y:S05]  /*1440*/  @!P2 BRA `(.L_x_18) ;  /* 0x00000000006ca947 */ /* 0x000fea0003800000 */
[----:B------:R-:W1:Y:S01]  /*1450*/  LDCU.64 UR6, c[0x0][0x388] ;  /* 0x00007100ff0677ac */ /* 0x000e620008000a00 */
[CC--:B------:R-:W-:Y:S02]  /*1460*/  IADD3 R6, P0, PT, R19.reuse, R2.reuse, RZ ;  /* 0x0000000213067210 */ /* 0x0c0fe40007f1e0ff */
[----:B------:R-:W-:Y:S01]  /*1470*/  IADD3 R5, PT, PT, R19, 0x1, RZ ;  /* 0x0000000113057810 */ /* 0x000fe20007ffe0ff */
[----:B------:R-:W2:Y:S02]  /*1480*/  LDCU.64 UR10, c[0x0][0x390] ;  /* 0x00007200ff0a77ac */ /* 0x000ea40008000a00 */
[----:B------:R-:W-:Y:S01]  /*1490*/  IMAD.X R7, RZ, RZ, R21, P0 ;  /* 0x000000ffff077224 */ /* 0x000fe200000e0615 */
[----:B------:R-:W-:-:S04]  /*14a0*/  IADD3 R10, P3, PT, R5, R2, RZ ;  /* 0x00000002050a7210 */ /* 0x000fc80007f7e0ff */
[----:B------:R-:W-:Y:S02]  /*14b0*/  IADD3.X R11, PT, PT, RZ, R21, RZ, P3, !PT ;  /* 0x00000015ff0b7210 */ /* 0x000fe40001ffe4ff */
[C---:B-1----:R-:W-:Y:S02]  /*14c0*/  IADD3 R4, P2, PT, R6.reuse, UR6, RZ ;  /* 0x0000000606047c10 */ /* 0x042fe4000ff5e0ff */
[----:B--2---:R-:W-:Y:S02]  /*14d0*/  IADD3 R6, P0, PT, R6, UR10, RZ ;  /* 0x0000000a06067c10 */ /* 0x004fe4000ff1e0ff */
[C---:B------:R-:W-:Y:S02]  /*14e0*/  IADD3.X R5, PT, PT, R7.reuse, UR7, RZ, P2, !PT ;  /* 0x0000000707057c10 */ /* 0x040fe400097fe4ff */
[C---:B------:R-:W-:Y:S02]  /*14f0*/  IADD3 R8, P2, PT, R10.reuse, UR6, RZ ;  /* 0x000000060a087c10 */ /* 0x040fe4000ff5e0ff */
[----:B------:R-:W-:Y:S01]  /*1500*/  IADD3.X R7, PT, PT, R7, UR11, RZ, P0, !PT ;  /* 0x0000000b07077c10 */ /* 0x000fe200087fe4ff */
[----:B------:R-:W2:Y:S01]  /*1510*/  LDG.E.U8 R4, desc[UR8][R4.64] ;  /* 0x0000000804047981 */ /* 0x000ea2000c1e1100 */
[----:B------:R-:W-:-:S02]  /*1520*/  IADD3 R10, P0, PT, R10, UR10, RZ ;  /* 0x0000000a0a0a7c10 */ /* 0x000fc4000ff1e0ff */
[C---:B------:R-:W-:Y:S01]  /*1530*/  IADD3.X R9, PT, PT, R11.reuse, UR7, RZ, P2, !PT ;  /* 0x000000070b097c10 */ /* 0x040fe200097fe4ff */
[----:B------:R-:W3:Y:S01]  /*1540*/  LDG.E.U8 R6, desc[UR8][R6.64] ;  /* 0x0000000806067981 */ /* 0x000ee2000c1e1100 */
[----:B------:R-:W-:-:S03]  /*1550*/  IADD3.X R11, PT, PT, R11, UR11, RZ, P0, !PT ;  /* 0x0000000b0b0b7c10 */ /* 0x000fc600087fe4ff */
[----:B------:R-:W4:Y:S04]  /*1560*/  LDG.E.U8 R8, desc[UR8][R8.64] ;  /* 0x0000000808087981 */ /* 0x000f28000c1e1100 */
[----:B------:R-:W4:Y:S01]  /*1570*/  LDG.E.U8 R10, desc[UR8][R10.64] ;  /* 0x000000080a0a7981 */ /* 0x000f22000c1e1100 */
[C---:B------:R-:W-:Y:S01]  /*1580*/  IMAD.IADD R15, R19.reuse, 0x1, R18 ;  /* 0x00000001130f7824 */ /* 0x040fe200078e0212 */
[C---:B------:R-:W-:Y:S01]  /*1590*/  IADD3 R23, PT, PT, R19.reuse, R20, RZ ;  /* 0x0000001413177210 */ /* 0x040fe20007ffe0ff */
[----:B------:R-:W-:Y:S01]  /*15a0*/  VIADD R19, R19, 0x2 ;  /* 0x0000000213137836 */ /* 0x000fe20000000000 */
[----:B------:R-:W-:Y:S02]  /*15b0*/  PLOP3.LUT P0, PT, PT, PT, PT, 0x8, 0x80 ;  /* 0x000000000080781c */ /* 0x000fe40003f0e170 */
[----:B--2---:R1:W-:Y:S04]  /*15c0*/  STS.U8 [R15], R4 ;  /* 0x000000040f007388 */ /* 0x0043e80000000000 */
[----:B---3--:R1:W-:Y:S04]  /*15d0*/  STS.U8 [R23], R6 ;  /* 0x0000000617007388 */ /* 0x0083e80000000000 */
[----:B----4-:R1:W-:Y:S04]  /*15e0*/  STS.U8 [R15+0x1], R8 ;  /* 0x000001080f007388 */ /* 0x0103e80000000000 */
[----:B------:R1:W-:Y:S02]  /*15f0*/  STS.U8 [R23+0x1], R10 ;  /* 0x0000010a17007388 */ /* 0x0003e40000000000 */
.L_x_18:
[----:B------:R-:W-:Y:S05]  /*1600*/  BSYNC.RECONVERGENT B2 ;  /* 0x0000000000027941 */ /* 0x000fea0003800200 */
.L_x_17:
[----:B------:R-:W-:-:S13]  /*1610*/  ISETP.LT.OR P0, PT, R19, R22, P0 ;  /* 0x000000161300720c */ /* 0x000fda0000701670 */
[----:B------:R-:W-:Y:S05]  /*1620*/  @!P0 BRA `(.L_x_13) ;  /* 0x0000000000388947 */ /* 0x000fea0003800000 */
[----:B------:R-:W1:Y:S01]  /*1630*/  LDCU.64 UR6, c[0x0][0x388] ;  /* 0x00007100ff0677ac */ /* 0x000e620008000a00 */
[----:B------:R-:W-:Y:S01]  /*1640*/  IADD3 R2, P0, PT, R19, R2, RZ ;  /* 0x0000000213027210 */ /* 0x000fe20007f1e0ff */
[----:B------:R-:W2:Y:S03]  /*1650*/  LDCU.64 UR10, c[0x0][0x390] ;  /* 0x00007200ff0a77ac */ /* 0x000ea60008000a00 */
[----:B------:R-:W-:Y:S02]  /*1660*/  IADD3.X R21, PT, PT, RZ, R21, RZ, P0, !PT ;  /* 0x00000015ff157210 */ /* 0x000fe400007fe4ff */
[C---:B-1----:R-:W-:Y:S02]  /*1670*/  IADD3 R4, P0, PT, R2.reuse, UR6, RZ ;  /* 0x0000000602047c10 */ /* 0x042fe4000ff1e0ff */
[----:B--2---:R-:W-:Y:S02]  /*1680*/  IADD3 R2, P2, PT, R2, UR10, RZ ;  /* 0x0000000a02027c10 */ /* 0x004fe4000ff5e0ff */
[----:B------:R-:W-:-:S02]  /*1690*/  IADD3.X R5, PT, PT, R21, UR7, RZ, P0, !PT ;  /* 0x0000000715057c10 */ /* 0x000fc400087fe4ff */
[----:B------:R-:W-:-:S03]  /*16a0*/  IADD3.X R3, PT, PT, R21, UR11, RZ, P2, !PT ;  /* 0x0000000b15037c10 */ /* 0x000fc600097fe4ff */
[----:B------:R-:W2:Y:S04]  /*16b0*/  LDG.E.U8 R4, desc[UR8][R4.64] ;  /* 0x0000000804047981 */ /* 0x000ea8000c1e1100 */
[----:B------:R-:W3:Y:S01]  /*16c0*/  LDG.E.U8 R2, desc[UR8][R2.64] ;  /* 0x0000000802027981 */ /* 0x000ee2000c1e1100 */
[----:B------:R-:W-:Y:S01]  /*16d0*/  IMAD.IADD R7, R18, 0x1, R19 ;  /* 0x0000000112077824 */ /* 0x000fe200078e0213 */
[----:B------:R-:W-:-:S04]  /*16e0*/  IADD3 R19, PT, PT, R20, R19, RZ ;  /* 0x0000001314137210 */ /* 0x000fc80007ffe0ff */
[----:B--2---:R2:W-:Y:S04]  /*16f0*/  STS.U8 [R7], R4 ;  /* 0x0000000407007388 */ /* 0x0045e80000000000 */
[----:B---3--:R2:W-:Y:S02]  /*1700*/  STS.U8 [R19], R2 ;  /* 0x0000000213007388 */ /* 0x0085e40000000000 */
.L_x_13:
[----:B------:R-:W-:Y:S05]  /*1710*/  BSYNC.RECONVERGENT B1 ;  /* 0x0000000000017941 */ /* 0x000fea0003800200 */
.L_x_11:
[----:B------:R-:W-:Y:S05]  /*1720*/  @!P1 BRA `(.L_x_19) ;  /* 0xfffffff400049947 */ /* 0x000fea000383ffff */
.L_x_10:
[----:B-1----:R-:W-:Y:S05]  /*1730*/  BSYNC.RECONVERGENT B0 ;  /* 0x0000000000007941 */ /* 0x002fea0003800200 */
.L_x_9:
[----:B------:R-:W0:Y:S01]  /*1740*/  LDGDEPBAR ;  /* 0x00000000000079af */ /* 0x000e220000000000 */
[----:B------:R-:W-:Y:S01]  /*1750*/  ISETP.GE.U32.AND P0, PT, R44, R43, PT ;  /* 0x0000002b2c00720c */ /* 0x000fe20003f06070 */
[----:B------:R-:W-:-:S04]  /*1760*/  DEPBAR.LE SB0, 0x0 ;  /* 0x000080000000791a */ /* 0x000fc80000000000 */
[----:B------:R-:W-:Y:S08]  /*1770*/  BAR.SYNC.DEFER_BLOCKING 0x0 ;  /* 0x0000000000007b1d */ /* 0x000ff00000010000 */
[----:B------:R-:W-:Y:S05]  /*1780*/  @P0 BRA `(.L_x_20) ;  /* 0x0000002c00500947 */ /* 0x000fea0003800000 */
[C---:B---3--:R-:W-:Y:S01]  /*1790*/  LOP3.LUT R3, R31.reuse, 0x1, RZ, 0xc0, !PT ;  /* 0x000000011f037812 */ /* 0x048fe200078ec0ff */
[----:B--2---:R-:W-:Y:S01]  /*17a0*/  IMAD.IADD R4, R32, 0x1, -R0 ;  /* 0x0000000120047824 */ /* 0x004fe200078e0a00 */
[----:B------:R-:W-:Y:S01]  /*17b0*/  LOP3.LUT R5, R31, 0x3, RZ, 0xc0, !PT ;  /* 0x000000031f057812 */ /* 0x000fe200078ec0ff */
[----:B------:R-:W-:Y:S01]  /*17c0*/  VIADD R7, R29, 0xffffffff ;  /* 0xffffffff1d077836 */ /* 0x000fe20000000000 */
[----:B------:R-:W-:Y:S01]  /*17d0*/  LEA R2, R12, 0x1, 0x6 ;  /* 0x000000010c027811 */ /* 0x000fe200078e30ff */
[----:B------:R-:W-:Y:S01]  /*17e0*/  IMAD.IADD R8, R32, 0x1, -R3 ;  /* 0x0000000120087824 */ /* 0x000fe200078e0a03 */
[----:B------:R-:W-:Y:S02]  /*17f0*/  IADD3 R6, PT, PT, R0, -0x1, RZ ;  /* 0xffffffff00067810 */ /* 0x000fe40007ffe0ff */
[----:B------:R-:W-:Y:S02]  /*1800*/  MOV R48, R44 ;  /* 0x0000002c00307202 */ /* 0x000fe40000000f00 */
[----:B------:R-:W-:-:S07]  /*1810*/  IADD3 R9, PT, PT, R32, -R5, RZ ;  /* 0x8000000520097210 */ /* 0x000fce0007ffe0ff */
.L_x_72:
[----:B-1----:R-:W1:Y:S01]  /*1820*/  S2R R11, SR_CgaCtaId ;  /* 0x00000000000b7919 */ /* 0x002e620000008800 */
[----:B------:R-:W-:Y:S01]  /*1830*/  MOV R10, 0x400 ;  /* 0x00000400000a7802 */ /* 0x000fe20000000f00 */
[----:B------:R-:W-:Y:S01]  /*1840*/  HFMA2 R13, -RZ, RZ, 0.9375, -7.688999176025390625e-06 ;  /* 0x3b808081ff0d7431 */ /* 0x000fe200000001ff */
[----:B------:R-:W2:Y:S01]  /*1850*/  LDCU UR6, c[0x0][0x3c4] ;  /* 0x00007880ff0677ac */ /* 0x000ea20008000800 */
[----:B------:R-:W-:Y:S01]  /*1860*/  BSSY.RECONVERGENT B2, `(.L_x_21) ;  /* 0x0000013000027945 */ /* 0x000fe20003800200 */
[----:B--2---:R-:W-:Y:S02]  /*1870*/  ISETP.GE.AND P4, PT, R39, UR6, PT ;  /* 0x0000000627007c0c */ /* 0x004fe4000bf86270 */
[----:B-1----:R-:W-:Y:S01]  /*1880*/  LEA R11, R11, R10, 0x18 ;  /* 0x0000000a0b0b7211 */ /* 0x002fe200078ec0ff */
[----:B------:R-:W-:-:S04]  /*1890*/  IMAD.MOV.U32 R10, RZ, RZ, 0x437f0000 ;  /* 0x437f0000ff0a7424 */ /* 0x000fc800078e00ff */
[----:B------:R-:W-:Y:S02]  /*18a0*/  IMAD R17, R48, 0x48, R11 ;  /* 0x0000004830117824 */ /* 0x000fe400078e020b */
[----:B------:R-:W-:Y:S02]  /*18b0*/  FFMA R10, R13, -R10, 1 ;  /* 0x3f8000000d0a7423 */ /* 0x000fe4000000080a */
[----:B------:R-:W-:Y:S02]  /*18c0*/  IMAD.IADD R17, R46, 0x1, R17 ;  /* 0x000000012e117824 */ /* 0x000fe400078e0211 */
[----:B------:R-:W-:-:S03]  /*18d0*/  FFMA R10, R10, R13, 0.0039215688593685626984 ;  /* 0x3b8080810a0a7423 */ /* 0x000fc6000000000d */
[----:B------:R-:W1:Y:S02]  /*18e0*/  LDS.U8 R11, [R17] ;  /* 0x00000000110b7984 */ /* 0x000e640000000000 */
[----:B-1----:R-:W-:-:S04]  /*18f0*/  I2FP.F32.U32 R11, R11 ;  /* 0x0000000b000b7245 */ /* 0x002fc80000201000 */
[----:B------:R-:W1:Y:S01]  /*1900*/  FCHK P0, R11, 255 ;  /* 0x437f00000b007902 */ /* 0x000e620000000000 */
[----:B------:R-:W-:-:S04]  /*1910*/  FFMA R12, R11, R10, RZ ;  /* 0x0000000a0b0c7223 */ /* 0x000fc800000000ff */
[----:B------:R-:W-:-:S04]  /*1920*/  FFMA R13, R12, -255, R11 ;  /* 0xc37f00000c0d7823 */ /* 0x000fc8000000000b */
[----:B------:R-:W-:Y:S01]  /*1930*/  FFMA R10, R10, R13, R12 ;  /* 0x0000000d0a0a7223 */ /* 0x000fe2000000000c */
[----:B-1-3--:R-:W-:Y:S06]  /*1940*/  @!P0 BRA `(.L_x_22) ;  /* 0x0000000000108947 */ /* 0x00afec0003800000 */
[----:B------:R-:W-:Y:S02]  /*1950*/  MOV R12, 0x437f0000 ;  /* 0x437f0000000c7802 */ /* 0x000fe40000000f00 */
[----:B------:R-:W-:-:S07]  /*1960*/  MOV R14, 0x1980 ;  /* 0x00001980000e7802 */ /* 0x000fce0000000f00 */
[----:B-----5:R-:W-:Y:S05]  /*1970*/  CALL.REL.NOINC `($__internal_0_$__cuda_sm3x_div_rn_noftz_f32_slowpath) ;  /* 0x00000040008c7944 */ /* 0x020fea0003c00000 */
[----:B------:R-:W-:-:S07]  /*1980*/  IMAD.MOV.U32 R10, RZ, RZ, R11 ;  /* 0x000000ffff0a7224 */ /* 0x000fce00078e000b */
.L_x_22:
[----:B------:R-:W-:Y:S05]  /*1990*/  BSYNC.RECONVERGENT B2 ;  /* 0x0000000000027941 */ /* 0x000fea0003800200 */
.L_x_21:
[----:B------:R-:W-:Y:S01]  /*19a0*/  MOV R11, 0x44600000 ;  /* 0x44600000000b7802 */ /* 0x000fe20000000f00 */
[----:B------:R-:W-:Y:S01]  /*19b0*/  BSSY.RECONVERGENT B2, `(.L_x_23) ;  /* 0x0000019000027945 */ /* 0x000fe20003800200 */
[----:B------:R-:W-:-:S03]  /*19c0*/  IMAD.MOV.U32 R16, RZ, RZ, RZ ;  /* 0x000000ffff107224 */ /* 0x000fc600078e00ff */
[----:B------:R-:W-:-:S04]  /*19d0*/  FFMA R11, R10, R11, -448 ;  /* 0xc3e000000a0b7423 */ /* 0x000fc8000000000b */
[----:B-----5:R-:W-:Y:S01]  /*19e0*/  FMUL R10, R42, R11 ;  /* 0x0000000b2a0a7220 */ /* 0x020fe20000400000 */
[----:B------:R-:W-:Y:S06]  /*19f0*/  @P4 BRA `(.L_x_24) ;  /* 0x0000000000504947 */ /* 0x000fec0003800000 */
[----:B------:R-:W1:Y:S01]  /*1a00*/  LDS.U8 R17, [R17+0x20] ;  /* 0x0000200011117984 */ /* 0x000e620000000000 */
[----:B------:R-:W-:Y:S02]  /*1a10*/  HFMA2 R11, -RZ, RZ, 0.9375, -7.688999176025390625e-06 ;  /* 0x3b808081ff0b7431 */ /* 0x000fe400000001ff */
[----:B------:R-:W-:Y:S01]  /*1a20*/  IMAD.MOV.U32 R12, RZ, RZ, 0x437f0000 ;  /* 0x437f0000ff0c7424 */ /* 0x000fe200078e00ff */
[----:B------:R-:W-:Y:S03]  /*1a30*/  BSSY.RECONVERGENT B3, `(.L_x_25) ;  /* 0x000000d000037945 */ /* 0x000fe60003800200 */
[----:B------:R-:W-:-:S04]  /*1a40*/  FFMA R12, R11, -R12, 1 ;  /* 0x3f8000000b0c7423 */ /* 0x000fc8000000080c */
[----:B------:R-:W-:Y:S01]  /*1a50*/  FFMA R11, R12, R11, 0.0039215688593685626984 ;  /* 0x3b8080810c0b7423 */ /* 0x000fe2000000000b */
[----:B-1----:R-:W-:-:S04]  /*1a60*/  I2FP.F32.U32 R15, R17 ;  /* 0x00000011000f7245 */ /* 0x002fc80000201000 */
[----:B------:R-:W1:Y:S01]  /*1a70*/  FCHK P0, R15, 255 ;  /* 0x437f00000f007902 */ /* 0x000e620000000000 */
[----:B------:R-:W-:-:S04]  /*1a80*/  FFMA R12, R11, R15, RZ ;  /* 0x0000000f0b0c7223 */ /* 0x000fc800000000ff */
[----:B------:R-:W-:-:S04]  /*1a90*/  FFMA R13, R12, -255, R15 ;  /* 0xc37f00000c0d7823 */ /* 0x000fc8000000000f */
[----:B------:R-:W-:Y:S01]  /*1aa0*/  FFMA R11, R11, R13, R12 ;  /* 0x0000000d0b0b7223 */ /* 0x000fe2000000000c */
[----:B-1----:R-:W-:Y:S06]  /*1ab0*/  @!P0 BRA `(.L_x_26) ;  /* 0x0000000000108947 */ /* 0x002fec0003800000 */
[----:B------:R-:W-:Y:S01]  /*1ac0*/  MOV R11, R15 ;  /* 0x0000000f000b7202 */ /* 0x000fe20000000f00 */
[----:B------:R-:W-:Y:S01]  /*1ad0*/  IMAD.MOV.U32 R12, RZ, RZ, 0x437f0000 ;  /* 0x437f0000ff0c7424 */ /* 0x000fe200078e00ff */
[----:B------:R-:W-:-:S07]  /*1ae0*/  MOV R14, 0x1b00 ;  /* 0x00001b00000e7802 */ /* 0x000fce0000000f00 */
[----:B------:R-:W-:Y:S05]  /*1af0*/  CALL.REL.NOINC `($__internal_0_$__cuda_sm3x_div_rn_noftz_f32_slowpath) ;  /* 0x00000040002c7944 */ /* 0x000fea0003c00000 */
.L_x_26:
[----:B------:R-:W-:Y:S05]  /*1b00*/  BSYNC.RECONVERGENT B3 ;  /* 0x0000000000037941 */ /* 0x000fea0003800200 */
.L_x_25:
[----:B------:R-:W-:-:S05]  /*1b10*/  MOV R12, 0x44600000 ;  /* 0x44600000000c7802 */ /* 0x000fca0000000f00 */
[----:B------:R-:W-:-:S04]  /*1b20*/  FFMA R11, R11, R12, -448 ;  /* 0xc3e000000b0b7423 */ /* 0x000fc8000000000c */
[----:B------:R-:W-:-:S07]  /*1b30*/  FMUL R16, R42, R11 ;  /* 0x0000000b2a107220 */ /* 0x000fce0000400000 */
.L_x_24:
[----:B------:R-:W-:Y:S05]  /*1b40*/  BSYNC.RECONVERGENT B2 ;  /* 0x0000000000027941 */ /* 0x000fea0003800200 */
.L_x_23:
[----:B------:R-:W-:-:S13]  /*1b50*/  ISETP.GE.AND P0, PT, R32, 0x1, PT ;  /* 0x000000012000780c */ /* 0x000fda0003f06270 */
[----:B------:R-:W-:Y:S05]  /*1b60*/  @!P0 BRA `(.L_x_27) ;  /* 0x0000000c00608947 */ /* 0x000fea0003800000 */
[----:B------:R-:W-:Y:S01]  /*1b70*/  ISETP.NE.AND P0, PT, R31, R2, PT ;  /* 0x000000021f00720c */ /* 0x000fe20003f05270 */
[----:B------:R-:W-:-:S12]  /*1b80*/  IMAD.MOV.U32 R18, RZ, RZ, RZ ;  /* 0x000000ffff127224 */ /* 0x000fd800078e00ff */
[----:B------:R-:W-:Y:S05]  /*1b90*/  @!P0 BRA `(.L_x_28) ;  /* 0x0000000800308947 */ /* 0x000fea0003800000 */
[----:B------:R-:W-:-:S07]  /*1ba0*/  HFMA2 R17, -RZ, RZ, 0, 0 ;  /* 0x00000000ff117431 */ /* 0x000fce00000001ff */
.L_x_43:
[----:B-1----:R-:W1:Y:S01]  /*1bb0*/  S2R R12, SR_CgaCtaId ;  /* 0x00000000000c7919 */ /* 0x002e620000008800 */
[----:B------:R-:W-:Y:S01]  /*1bc0*/  MOV R11, 0x400 ;  /* 0x00000400000b7802 */ /* 0x000fe20000000f00 */
[----:B------:R-:W2:Y:S01]  /*1bd0*/  LDCU UR6, c[0x0][0x3c4] ;  /* 0x00007880ff0677ac */ /* 0x000ea20008000800 */
[----:B------:R-:W-:Y:S01]  /*1be0*/  MOV R13, 0x437f0000 ;  /* 0x437f0000000d7802 */ /* 0x000fe20000000f00 */
[----:B------:R-:W-:Y:S02]  /*1bf0*/  BSSY.RECONVERGENT B2, `(.L_x_29) ;  /* 0x0000014000027945 */ /* 0x000fe40003800200 */
[----:B------:R-:W-:Y:S01]  /*1c00*/  VIADD R11, R11, 0x900 ;  /* 0x000009000b0b7836 */ /* 0x000fe20000000000 */
[----:B--2---:R-:W-:-:S04]  /*1c10*/  ISETP.GE.AND P4, PT, R39, UR6, PT ;  /* 0x0000000627007c0c */ /* 0x004fc8000bf86270 */
[----:B-1----:R-:W-:-:S05]  /*1c20*/  LEA R12, R12, R11, 0x18 ;  /* 0x0000000b0c0c7211 */ /* 0x002fca00078ec0ff */
[----:B------:R-:W-:Y:S02]  /*1c30*/  IMAD R11, R17, 0x48, R12 ;  /* 0x00000048110b7824 */ /* 0x000fe400078e020c */
[----:B------:R-:W-:-:S03]  /*1c40*/  IMAD.MOV.U32 R12, RZ, RZ, 0x3b808081 ;  /* 0x3b808081ff0c7424 */ /* 0x000fc600078e00ff */
[----:B------:R-:W-:Y:S01]  /*1c50*/  IADD3 R18, PT, PT, R46, R11, RZ ;  /* 0x0000000b2e127210 */ /* 0x000fe20007ffe0ff */
[----:B------:R-:W-:-:S04]  /*1c60*/  FFMA R13, R12, -R13, 1 ;  /* 0x3f8000000c0d7423 */ /* 0x000fc8000000080d */
[----:B------:R-:W1:Y:S02]  /*1c70*/  LDS.U8 R11, [R18] ;  /* 0x00000000120b7984 */ /* 0x000e640000000000 */
[----:B-1----:R-:W-:Y:S01]  /*1c80*/  I2FP.F32.U32 R15, R11 ;  /* 0x0000000b000f7245 */ /* 0x002fe20000201000 */
[----:B------:R-:W-:-:S03]  /*1c90*/  FFMA R11, R13, R12, 0.0039215688593685626984 ;  /* 0x3b8080810d0b7423 */ /* 0x000fc6000000000c */
[----:B------:R-:W1:Y:S01]  /*1ca0*/  FCHK P0, R15, 255 ;  /* 0x437f00000f007902 */ /* 0x000e620000000000 */
[----:B------:R-:W-:-:S04]  /*1cb0*/  FFMA R12, R11, R15, RZ ;  /* 0x0000000f0b0c7223 */ /* 0x000fc800000000ff */
[----:B------:R-:W-:-:S04]  /*1cc0*/  FFMA R13, R12, -255, R15 ;  /* 0xc37f00000c0d7823 */ /* 0x000fc8000000000f */
[----:B------:R-:W-:Y:S01]  /*1cd0*/  FFMA R11, R11, R13, R12 ;  /* 0x0000000d0b0b7223 */ /* 0x000fe2000000000c */
[----:B-1----:R-:W-:Y:S06]  /*1ce0*/  @!P0 BRA `(.L_x_30) ;  /* 0x0000000000108947 */ /* 0x002fec0003800000 */
[----:B------:R-:W-:Y:S01]  /*1cf0*/  IMAD.MOV.U32 R11, RZ, RZ, R15 ;  /* 0x000000ffff0b7224 */ /* 0x000fe200078e000f */
[----:B------:R-:W-:Y:S02]  /*1d00*/  MOV R12, 0x437f0000 ;  /* 0x437f0000000c7802 */ /* 0x000fe40000000f00 */
[----:B------:R-:W-:-:S07]  /*1d10*/  MOV R14, 0x1d30 ;  /* 0x00001d30000e7802 */ /* 0x000fce0000000f00 */
[----:B------:R-:W-:Y:S05]  /*1d20*/  CALL.REL.NOINC `($__internal_0_$__cuda_sm3x_div_rn_noftz_f32_slowpath) ;  /* 0x0000003c00a07944 */ /* 0x000fea0003c00000 */
.L_x_30:
[----:B------:R-:W-:Y:S05]  /*1d30*/  BSYNC.RECONVERGENT B2 ;  /* 0x0000000000027941 */ /* 0x000fea0003800200 */
.L_x_29:
[----:B------:R-:W-:Y:S01]  /*1d40*/  IMAD.MOV.U32 R12, RZ, RZ, 0x44600000 ;  /* 0x44600000ff0c7424 */ /* 0x000fe200078e00ff */
[----:B------:R-:W-:Y:S03]  /*1d50*/  BSSY.RECONVERGENT B2, `(.L_x_31) ;  /* 0x000001a000027945 */ /* 0x000fe60003800200 */
[----:B------:R-:W-:-:S04]  /*1d60*/  FFMA R12, R11, R12, -448 ;  /* 0xc3e000000b0c7423 */ /* 0x000fc8000000000c */
[----:B------:R-:W-:-:S04]  /*1d70*/  FMUL R19, R41, R12 ;  /* 0x0000000c29137220 */ /* 0x000fc80000400000 */
[----:B------:R-:W-:Y:S01]  /*1d80*/  FFMA R19, R10, R19, RZ ;  /* 0x000000130a137223 */ /* 0x000fe200000000ff */
[----:B------:R-:W-:Y:S06]  /*1d90*/  @P4 BRA `(.L_x_32) ;  /* 0x0000000000544947 */ /* 0x000fec0003800000 */
[----:B------:R-:W1:Y:S01]  /*1da0*/  LDS.U8 R11, [R18+0x20] ;  /* 0x00002000120b7984 */ /* 0x000e620000000000 */
[----:B------:R-:W-:Y:S02]  /*1db0*/  HFMA2 R12, -RZ, RZ, 0.9375, -7.688999176025390625e-06 ;  /* 0x3b808081ff0c7431 */ /* 0x000fe400000001ff */
[----:B------:R-:W-:Y:S01]  /*1dc0*/  IMAD.MOV.U32 R13, RZ, RZ, 0x437f0000 ;  /* 0x437f0000ff0d7424 */ /* 0x000fe200078e00ff */
[----:B------:R-:W-:Y:S03]  /*1dd0*/  BSSY.RECONVERGENT B3, `(.L_x_33) ;  /* 0x000000d000037945 */ /* 0x000fe60003800200 */
[----:B------:R-:W-:Y:S01]  /*1de0*/  FFMA R13, R12, -R13, 1 ;  /* 0x3f8000000c0d7423 */ /* 0x000fe2000000080d */
[----:B-1----:R-:W-:-:S03]  /*1df0*/  I2FP.F32.U32 R15, R11 ;  /* 0x0000000b000f7245 */ /* 0x002fc60000201000 */
[----:B------:R-:W-:Y:S01]  /*1e00*/  FFMA R11, R13, R12, 0.0039215688593685626984 ;  /* 0x3b8080810d0b7423 */ /* 0x000fe2000000000c */
[----:B------:R-:W1:Y:S03]  /*1e10*/  FCHK P0, R15, 255 ;  /* 0x437f00000f007902 */ /* 0x000e660000000000 */
        /* <DEDUP_REMOVED lines=8> */
.L_x_34:
[----:B------:R-:W-:Y:S05]  /*1ea0*/  BSYNC.RECONVERGENT B3 ;  /* 0x0000000000037941 */ /* 0x000fea0003800200 */
.L_x_33:
[----:B------:R-:W-:-:S05]  /*1eb0*/  MOV R12, 0x44600000 ;  /* 0x44600000000c7802 */ /* 0x000fca0000000f00 */
[----:B------:R-:W-:-:S04]  /*1ec0*/  FFMA R12, R11, R12, -448 ;  /* 0xc3e000000b0c7423 */ /* 0x000fc8000000000c */
[----:B------:R-:W-:-:S04]  /*1ed0*/  FMUL R12, R41, R12 ;  /* 0x0000000c290c7220 */ /* 0x000fc80000400000 */
[----:B------:R-:W-:-:S07]  /*1ee0*/  FFMA R19, R12, R16, R19 ;  /* 0x000000100c137223 */ /* 0x000fce0000000013 */
.L_x_32:
[----:B------:R-:W-:Y:S05]  /*1ef0*/  BSYNC.RECONVERGENT B2 ;  /* 0x0000000000027941 */ /* 0x000fea0003800200 */
.L_x_31:
[----:B------:R-:W1:Y:S01]  /*1f00*/  LDCU UR6, c[0x0][0x3c4] ;  /* 0x00007880ff0677ac */ /* 0x000e620008000800 */
[----:B------:R-:W-:Y:S02]  /*1f10*/  ISETP.NE.AND P0, PT, R46, RZ, PT ;  /* 0x000000ff2e00720c */ /* 0x000fe40003f05270 */
[----:B-1----:R-:W-:Y:S01]  /*1f20*/  ISETP.GE.AND P4, PT, R39, UR6, PT ;  /* 0x0000000627007c0c */ /* 0x002fe2000bf86270 */
[----:B------:R-:W-:-:S03]  /*1f30*/  UMOV UR6, 0xffffffff ;  /* 0xffffffff00067882 */ /* 0x000fc60000000000 */
[----:B------:R-:W-:Y:S09]  /*1f40*/  BRA.DIV UR6, `(.L_x_35) ;  /* 0x0000003206bc7947 */ /* 0x000ff2000b800000 */
[----:B------:R-:W1:Y:S01]  /*1f50*/  SHFL.DOWN PT, R12, R19, 0x10, 0x1f ;  /* 0x0a001f00130c7f89 */ /* 0x000e6200000e0000 */
[----:B------:R-:W2:Y:S01]  /*1f60*/  LDCU UR6, c[0x0][0x3c8] ;  /* 0x00007900ff0677ac */ /* 0x000ea20008000800 */
[----:B-1----:R-:W-:-:S05]  /*1f70*/  FADD R12, R12, R19 ;  /* 0x000000130c0c7221 */ /* 0x002fca0000000000 */
[----:B------:R-:W1:Y:S02]  /*1f80*/  SHFL.DOWN PT, R11, R12, 0x8, 0x1f ;  /* 0x09001f000c0b7f89 */ /* 0x000e6400000e0000 */
[----:B-1----:R-:W-:-:S05]  /*1f90*/  FADD R11, R12, R11 ;  /* 0x0000000b0c0b7221 */ /* 0x002fca0000000000 */
[----:B------:R-:W1:Y:S02]  /*1fa0*/  SHFL.DOWN PT, R14, R11, 0x4, 0x1f ;  /* 0x08801f000b0e7f89 */ /* 0x000e6400000e0000 */
[----:B-1----:R-:W-:-:S05]  /*1fb0*/  FADD R14, R11, R14 ;  /* 0x0000000e0b0e7221 */ /* 0x002fca0000000000 */
[----:B------:R-:W1:Y:S02]  /*1fc0*/  SHFL.DOWN PT, R13, R14, 0x2, 0x1f ;  /* 0x08401f000e0d7f89 */ /* 0x000e6400000e0000 */
[----:B-1----:R-:W-:-:S05]  /*1fd0*/  FADD R13, R14, R13 ;  /* 0x0000000d0e0d7221 */ /* 0x002fca0000000000 */
[----:B------:R-:W1:Y:S02]  /*1fe0*/  SHFL.DOWN PT, R20, R13, 0x1, 0x1f ;  /* 0x08201f000d147f89 */ /* 0x000e6400000e0000 */
[----:B-1----:R-:W-:-:S04]  /*1ff0*/  FADD R20, R13, R20 ;  /* 0x000000140d147221 */ /* 0x002fc80000000000 */
[----:B--2---:R-:W-:-:S06]  /*2000*/  @!P0 FMUL R20, R20, UR6 ;  /* 0x0000000614148c20 */ /* 0x004fcc0008400000 */
[----:B------:R-:W1:Y:S02]  /*2010*/  SHFL.IDX PT, R20, R20, RZ, 0x1f ;  /* 0x00001fff14147589 */ /* 0x000e6400000e0000 */
.L_x_101:
[----:B------:R-:W2:Y:S01]  /*2020*/  LDS.U8 R11, [R18+0x48] ;  /* 0x00004800120b7984 */ /* 0x000ea20000000000 */
[----:B------:R-:W-:Y:S01]  /*2030*/  LEA R19, R17, R1, 0x2 ;  /* 0x0000000111137211 */ /* 0x000fe200078e10ff */
[----:B------:R-:W-:Y:S01]  /*2040*/  IMAD.MOV.U32 R12, RZ, RZ, 0x3b808081 ;  /* 0x3b808081ff0c7424 */ /* 0x000fe200078e00ff */
[----:B------:R-:W-:Y:S01]  /*2050*/  BSSY.RECONVERGENT B2, `(.L_x_36) ;  /* 0x000000f000027945 */ /* 0x000fe20003800200 */
[----:B------:R-:W-:Y:S02]  /*2060*/  IMAD.MOV.U32 R13, RZ, RZ, 0x437f0000 ;  /* 0x437f0000ff0d7424 */ /* 0x000fe400078e00ff */
[----:B-1----:R1:W-:Y:S02]  /*2070*/  STL [R19], R20 ;  /* 0x0000001413007387 */ /* 0x0023e40000100800 */
[----:B------:R-:W-:Y:S01]  /*2080*/  FFMA R13, R12, -R13, 1 ;  /* 0x3f8000000c0d7423 */ /* 0x000fe2000000080d */
[----:B--2---:R-:W-:-:S03]  /*2090*/  I2FP.F32.U32 R15, R11 ;  /* 0x0000000b000f7245 */ /* 0x004fc60000201000 */
[----:B------:R-:W-:Y:S01]  /*20a0*/  FFMA R11, R13, R12, 0.0039215688593685626984 ;  /* 0x3b8080810d0b7423 */ /* 0x000fe2000000000c */
[----:B------:R-:W2:Y:S03]  /*20b0*/  FCHK P0, R15, 255 ;  /* 0x437f00000f007902 */ /* 0x000ea60000000000 */
[----:B------:R-:W-:-:S04]  /*20c0*/  FFMA R12, R11, R15, RZ ;  /* 0x0000000f0b0c7223 */ /* 0x000fc800000000ff */
[----:B------:R-:W-:-:S04]  /*20d0*/  FFMA R13, R12, -255, R15 ;  /* 0xc37f00000c0d7823 */ /* 0x000fc8000000000f */
[----:B------:R-:W-:Y:S01]  /*20e0*/  FFMA R11, R11, R13, R12 ;  /* 0x0000000d0b0b7223 */ /* 0x000fe2000000000c */
[----:B-12---:R-:W-:Y:S06]  /*20f0*/  @!P0 BRA `(.L_x_37) ;  /* 0x0000000000108947 */ /* 0x006fec0003800000 */
[----:B------:R-:W-:Y:S01]  /*2100*/  MOV R11, R15 ;  /* 0x0000000f000b7202 */ /* 0x000fe20000000f00 */
[----:B------:R-:W-:Y:S01]  /*2110*/  IMAD.MOV.U32 R12, RZ, RZ, 0x437f0000 ;  /* 0x437f0000ff0c7424 */ /* 0x000fe200078e00ff */
[----:B------:R-:W-:-:S07]  /*2120*/  MOV R14, 0x2140 ;  /* 0x00002140000e7802 */ /* 0x000fce0000000f00 */
[----:B------:R-:W-:Y:S05]  /*2130*/  CALL.REL.NOINC `($__internal_0_$__cuda_sm3x_div_rn_noftz_f32_slowpath) ;  /* 0x00000038009c7944 */ /* 0x000fea0003c00000 */
.L_x_37:
[----:B------:R-:W-:Y:S05]  /*2140*/  BSYNC.RECONVERGENT B2 ;  /* 0x0000000000027941 */ /* 0x000fea0003800200 */
.L_x_36:
[----:B------:R-:W-:Y:S01]  /*2150*/  HFMA2 R12, -RZ, RZ, 4.375, 0 ;  /* 0x44600000ff0c7431 */ /* 0x000fe200000001ff */
[----:B------:R-:W-:Y:S04]  /*2160*/  BSSY.RECONVERGENT B2, `(.L_x_38) ;  /* 0x000001a000027945 */ /* 0x000fe80003800200 */
[----:B------:R-:W-:-:S04]  /*2170*/  FFMA R12, R11, R12, -448 ;  /* 0xc3e000000b0c7423 */ /* 0x000fc8000000000c */
[----:B------:R-:W-:-:S04]  /*2180*/  FMUL R25, R41, R12 ;  /* 0x0000000c29197220 */ /* 0x000fc80000400000 */
[----:B------:R-:W-:Y:S01]  /*2190*/  FFMA R25, R10, R25, RZ ;  /* 0x000000190a197223 */ /* 0x000fe200000000ff */
[----:B------:R-:W-:Y:S06]  /*21a0*/  @P4 BRA `(.L_x_39) ;  /* 0x0000000000544947 */ /* 0x000fec0003800000 */
[----:B------:R-:W1:Y:S01]  /*21b0*/  LDS.U8 R18, [R18+0x68] ;  /* 0x0000680012127984 */ /* 0x000e620000000000 */
[----:B------:R-:W-:Y:S01]  /*21c0*/  MOV R12, 0x437f0000 ;  /* 0x437f0000000c7802 */ /* 0x000fe20000000f00 */
        /* <DEDUP_REMOVED lines=14> */
.L_x_41:
[----:B------:R-:W-:Y:S05]  /*22b0*/  BSYNC.RECONVERGENT B3 ;  /* 0x0000000000037941 */ /* 0x000fea0003800200 */
.L_x_40:
[----:B------:R-:W-:-:S04]  /*22c0*/  IMAD.MOV.U32 R12, RZ, RZ, 0x44600000 ;  /* 0x44600000ff0c7424 */ /* 0x000fc800078e00ff */
[----:B------:R-:W-:-:S04]  /*22d0*/  FFMA R12, R11, R12, -448 ;  /* 0xc3e000000b0c7423 */ /* 0x000fc8000000000c */
[----:B------:R-:W-:-:S04]  /*22e0*/  FMUL R12, R41, R12 ;  /* 0x0000000c290c7220 */ /* 0x000fc80000400000 */
[----:B------:R-:W-:-:S07]  /*22f0*/  FFMA R25, R12, R16, R25 ;  /* 0x000000100c197223 */ /* 0x000fce0000000019 */
.L_x_39:
[----:B------:R-:W-:Y:S05]  /*2300*/  BSYNC.RECONVERGENT B2 ;  /* 0x0000000000027941 */ /* 0x000fea0003800200 */
.L_x_38:
[----:B------:R-:W-:Y:S01]  /*2310*/  UMOV UR6, 0xffffffff ;  /* 0xffffffff00067882 */ /* 0x000fe20000000000 */
[----:B------:R-:W-:Y:S02]  /*2320*/  ISETP.NE.AND P0, PT, R46, RZ, PT ;  /* 0x000000ff2e00720c */ /* 0x000fe40003f05270 */
[----:B------:R-:W-:Y:S11]  /*2330*/  BRA.DIV UR6, `(.L_x_42) ;  /* 0x0000003206887947 */ /* 0x000ff6000b800000 */
        /* <DEDUP_REMOVED lines=13> */
.L_x_109:
[----:B-1----:R1:W-:Y:S01]  /*2410*/  STL [R19+0x4], R18 ;  /* 0x0000041213007387 */ /* 0x0023e20000100800 */
[----:B------:R-:W-:-:S04]  /*2420*/  IADD3 R17, PT, PT, R17, 0x2, RZ ;  /* 0x0000000211117810 */ /* 0x000fc80007ffe0ff */
[----:B------:R-:W-:-:S13]  /*2430*/  ISETP.NE.AND P0, PT, R17, R8, PT ;  /* 0x000000081100720c */ /* 0x000fda0003f05270 */
[----:B------:R-:W-:Y:S05]  /*2440*/  @P0 BRA `(.L_x_43) ;  /* 0xfffffff400d80947 */ /* 0x000fea000383ffff */
[----:B-1----:R-:W-:-:S07]  /*2450*/  IMAD.MOV.U32 R18, RZ, RZ, R8 ;  /* 0x000000ffff127224 */ /* 0x002fce00078e0008 */
.L_x_28:
[----:B------:R-:W-:-:S13]  /*2460*/  ISETP.NE.AND P0, PT, R3, RZ, PT ;  /* 0x000000ff0300720c */ /* 0x000fda0003f05270 */
[----:B------:R-:W-:Y:S05]  /*2470*/  @!P0 BRA `(.L_x_27) ;  /* 0x00000004001c8947 */ /* 0x000fea0003800000 */
[----:B------:R-:W1:Y:S01]  /*2480*/  S2R R12, SR_CgaCtaId ;  /* 0x00000000000c7919 */ /* 0x000e620000008800 */
[----:B------:R-:W-:Y:S01]  /*2490*/  MOV R11, 0x400 ;  /* 0x00000400000b7802 */ /* 0x000fe20000000f00 */
[----:B------:R-:W2:Y:S01]  /*24a0*/  LDCU UR6, c[0x0][0x3c4] ;  /* 0x00007880ff0677ac */ /* 0x000ea20008000800 */
[----:B------:R-:W-:Y:S01]  /*24b0*/  IMAD.MOV.U32 R13, RZ, RZ, 0x437f0000 ;  /* 0x437f0000ff0d7424 */ /* 0x000fe200078e00ff */
[----:B------:R-:W-:Y:S01]  /*24c0*/  BSSY.RECONVERGENT B2, `(.L_x_44) ;  /* 0x0000014000027945 */ /* 0x000fe20003800200 */
[----:B------:R-:W-:Y:S02]  /*24d0*/  IADD3 R11, PT, PT, R11, 0x900, RZ ;  /* 0x000009000b0b7810 */ /* 0x000fe40007ffe0ff */
[----:B--2---:R-:W-:Y:S02]  /*24e0*/  ISETP.GE.AND P4, PT, R39, UR6, PT ;  /* 0x0000000627007c0c */ /* 0x004fe4000bf86270 */
[----:B-1----:R-:W-:Y:S01]  /*24f0*/  LEA R11, R12, R11, 0x18 ;  /* 0x0000000b0c0b7211 */ /* 0x002fe200078ec0ff */
[----:B------:R-:W-:-:S04]  /*2500*/  HFMA2 R12, -RZ, RZ, 0.9375, -7.688999176025390625e-06 ;  /* 0x3b808081ff0c7431 */ /* 0x000fc800000001ff */
[----:B------:R-:W-:-:S04]  /*2510*/  IMAD R17, R18, 0x48, R11 ;  /* 0x0000004812117824 */ /* 0x000fc800078e020b */
[----:B------:R-:W-:Y:S02]  /*2520*/  IMAD.IADD R17, R46, 0x1, R17 ;  /* 0x000000012e117824 */ /* 0x000fe400078e0211 */
[----:B------:R-:W-:-:S03]  /*2530*/  FFMA R13, R12, -R13, 1 ;  /* 0x3f8000000c0d7423 */ /* 0x000fc6000000080d */
        /* <DEDUP_REMOVED lines=12> */
.L_x_45:
[----:B------:R-:W-:Y:S05]  /*2600*/  BSYNC.RECONVERGENT B2 ;  /* 0x0000000000027941 */ /* 0x000fea0003800200 */
.L_x_44:
[----:B------:R-:W-:Y:S01]  /*2610*/  MOV R12, 0x44600000 ;  /* 0x44600000000c7802 */ /* 0x000fe20000000f00 */
[----:B------:R-:W-:Y:S04]  /*2620*/  BSSY.RECONVERGENT B2, `(.L_x_46) ;  /* 0x000001a000027945 */ /* 0x000fe80003800200 */
[----:B------:R-:W-:-:S04]  /*2630*/  FFMA R12, R11, R12, -448 ;  /* 0xc3e000000b0c7423 */ /* 0x000fc8000000000c */
[----:B------:R-:W-:-:S04]  /*2640*/  FMUL R19, R41, R12 ;  /* 0x0000000c29137220 */ /* 0x000fc80000400000 */
[----:B------:R-:W-:Y:S01]  /*2650*/  FFMA R19, R10, R19, RZ ;  /* 0x000000130a137223 */ /* 0x000fe200000000ff */
[----:B------:R-:W-:Y:S06]  /*2660*/  @P4 BRA `(.L_x_47) ;  /* 0x0000000000544947 */ /* 0x000fec0003800000 */
[----:B------:R-:W1:Y:S01]  /*2670*/  LDS.U8 R17, [R17+0x20] ;  /* 0x0000200011117984 */ /* 0x000e620000000000 */
[----:B------:R-:W-:Y:S02]  /*2680*/  HFMA2 R11, -RZ, RZ, 3.748046875, 0 ;  /* 0x437f0000ff0b7431 */ /* 0x000fe400000001ff */
        /* <DEDUP_REMOVED lines=14> */
.L_x_49:
[----:B------:R-:W-:Y:S05]  /*2770*/  BSYNC.RECONVERGENT B3 ;  /* 0x0000000000037941 */ /* 0x000fea0003800200 */
.L_x_48:
[----:B------:R-:W-:-:S04]  /*2780*/  IMAD.MOV.U32 R10, RZ, RZ, 0x44600000 ;  /* 0x44600000ff0a7424 */ /* 0x000fc800078e00ff */
[----:B------:R-:W-:-:S04]  /*2790*/  FFMA R10, R11, R10, -448 ;  /* 0xc3e000000b0a7423 */ /* 0x000fc8000000000a */
[----:B------:R-:W-:-:S04]  /*27a0*/  FMUL R10, R41, R10 ;  /* 0x0000000a290a7220 */ /* 0x000fc80000400000 */
[----:B------:R-:W-:-:S07]  /*27b0*/  FFMA R19, R10, R16, R19 ;  /* 0x000000100a137223 */ /* 0x000fce0000000013 */
.L_x_47:
[----:B------:R-:W-:Y:S05]  /*27c0*/  BSYNC.RECONVERGENT B2 ;  /* 0x0000000000027941 */ /* 0x000fea0003800200 */
.L_x_46:
        /* <DEDUP_REMOVED lines=16> */
.L_x_117:
[----:B------:R-:W-:-:S05]  /*28d0*/  LEA R11, R18, R1, 0x2 ;  /* 0x00000001120b7211 */ /* 0x000fca00078e10ff */
[----:B-1----:R1:W-:Y:S02]  /*28e0*/  STL [R11], R14 ;  /* 0x0000000e0b007387 */ /* 0x0023e40000100800 */
.L_x_27:
[----:B------:R-:W2:Y:S01]  /*28f0*/  S2R R10, SR_CgaCtaId ;  /* 0x00000000000a7919 */ /* 0x000ea20000008800 */
[----:B-1----:R-:W-:Y:S02]  /*2900*/  MOV R11, 0x400 ;  /* 0x00000400000b7802 */ /* 0x002fe40000000f00 */
[----:B------:R-:W-:-:S03]  /*2910*/  ISETP.GE.AND P0, PT, R32, 0x1, PT ;  /* 0x000000012000780c */ /* 0x000fc60003f06270 */
[----:B------:R-:W-:-:S05]  /*2920*/  VIADD R13, R11, 0x2d00 ;  /* 0x00002d000b0d7836 */ /* 0x000fca0000000000 */
[----:B--2---:R-:W-:-:S04]  /*2930*/  LEA R13, R10, R13, 0x18 ;  /* 0x0000000d0a0d7211 */ /* 0x004fc800078ec0ff */
[----:B------:R-:W-:-:S05]  /*2940*/  LEA R28, R48, R13, 0x2 ;  /* 0x0000000d301c7211 */ /* 0x000fca00078e10ff */
[----:B------:R-:W1:Y:S02]  /*2950*/  LDS R50, [R28] ;  /* 0x000000001c327984 */ /* 0x000e640000000800 */
[----:B-1----:R-:W-:Y:S01]  /*2960*/  IMAD.MOV.U32 R45, RZ, RZ, R50 ;  /* 0x000000ffff2d7224 */ /* 0x002fe200078e0032 */
[----:B------:R-:W-:Y:S06]  /*2970*/  @!P0 BRA `(.L_x_51) ;  /* 0x0000000400048947 */ /* 0x000fec0003800000 */
[----:B------:R-:W-:Y:S01]  /*2980*/  ISETP.GE.U32.AND P0, PT, R30, 0xf, PT ;  /* 0x0000000f1e00780c */ /* 0x000fe20003f06070 */
[----:B------:R-:W-:Y:S02]  /*2990*/  HFMA2 R12, -RZ, RZ, 0, 0 ;  /* 0x00000000ff0c7431 */ /* 0x000fe400000001ff */
[----:B------:R-:W-:-:S10]  /*29a0*/  IMAD.MOV.U32 R45, RZ, RZ, R50 ;  /* 0x000000ffff2d7224 */ /* 0x000fd400078e0032 */
[----:B------:R-:W-:Y:S05]  /*29b0*/  @!P0 BRA `(.L_x_52) ;  /* 0x00000000004c8947 */ /* 0x000fea0003800000 */
[----:B------:R-:W-:Y:S01]  /*29c0*/  MOV R47, RZ ;  /* 0x000000ff002f7202 */ /* 0x000fe20000000f00 */
[----:B------:R-:W-:-:S07]  /*29d0*/  IMAD.MOV.U32 R45, RZ, RZ, R50 ;  /* 0x000000ffff2d7224 */ /* 0x000fce00078e0032 */
.L_x_53:
[----:B------:R-:W-:-:S05]  /*29e0*/  LEA R49, R47, R1, 0x2 ;  /* 0x000000012f317211 */ /* 0x000fca00078e10ff */
[----:B------:R-:W2:Y:S04]  /*29f0*/  LDL.128 R12, [R49] ;  /* 0x00000000310c7983 */ /* 0x000ea80000100c00 */
[----:B------:R-:W3:Y:S04]  /*2a00*/  LDL.128 R16, [R49+0x10] ;  /* 0x0000100031107983 */ /* 0x000ee80000100c00 */
[----:B------:R-:W4:Y:S04]  /*2a10*/  LDL.128 R20, [R49+0x20] ;  /* 0x0000200031147983 */ /* 0x000f280000100c00 */
[----:B------:R-:W5:Y:S01]  /*2a20*/  LDL.128 R24, [R49+0x30] ;  /* 0x0000300031187983 */ /* 0x000f620000100c00 */
[----:B------:R-:W-:-:S05]  /*2a30*/  VIADD R47, R47, 0x10 ;  /* 0x000000102f2f7836 */ /* 0x000fca0000000000 */
[----:B------:R-:W-:Y:S02]  /*2a40*/  ISETP.NE.AND P0, PT, R47, R4, PT ;  /* 0x000000042f00720c */ /* 0x000fe40003f05270 */
[----:B--2---:R-:W-:-:S04]  /*2a50*/  FMNMX3 R12, R45, R12, R13, !PT ;  /* 0x0000000c2d0c7276 */ /* 0x004fc8000780000d */
[----:B------:R-:W-:-:S04]  /*2a60*/  FMNMX3 R12, R12, R14, R15, !PT ;  /* 0x0000000e0c0c7276 */ /* 0x000fc8000780000f */
[----:B---3--:R-:W-:-:S04]  /*2a70*/  FMNMX3 R12, R12, R16, R17, !PT ;  /* 0x000000100c0c7276 */ /* 0x008fc80007800011 */
[----:B------:R-:W-:-:S04]  /*2a80*/  FMNMX3 R12, R12, R18, R19, !PT ;  /* 0x000000120c0c7276 */ /* 0x000fc80007800013 */
[----:B----4-:R-:W-:-:S04]  /*2a90*/  FMNMX3 R12, R12, R20, R21, !PT ;  /* 0x000000140c0c7276 */ /* 0x010fc80007800015 */
[----:B------:R-:W-:-:S04]  /*2aa0*/  FMNMX3 R12, R12, R22, R23, !PT ;  /* 0x000000160c0c7276 */ /* 0x000fc80007800017 */
[----:B-----5:R-:W-:-:S04]  /*2ab0*/  FMNMX3 R12, R12, R24, R25, !PT ;  /* 0x000000180c0c7276 */ /* 0x020fc80007800019 */
[----:B------:R-:W-:Y:S01]  /*2ac0*/  FMNMX3 R45, R12, R26, R27, !PT ;  /* 0x0000001a0c2d7276 */ /* 0x000fe2000780001b */
[----:B------:R-:W-:Y:S06]  /*2ad0*/  @P0 BRA `(.L_x_53) ;  /* 0xfffffffc00c00947 */ /* 0x000fec000383ffff */
[----:B------:R-:W-:-:S07]  /*2ae0*/  MOV R12, R4 ;  /* 0x00000004000c7202 */ /* 0x000fce0000000f00 */
.L_x_52:
[----:B------:R-:W-:-:S13]  /*2af0*/  ISETP.NE.AND P0, PT, R0, RZ, PT ;  /* 0x000000ff0000720c */ /* 0x000fda0003f05270 */
[----:B------:R-:W-:Y:S05]  /*2b00*/  @!P0 BRA `(.L_x_51) ;  /* 0x0000000000a08947 */ /* 0x000fea0003800000 */
[----:B------:R-:W-:Y:S02]  /*2b10*/  ISETP.GE.U32.AND P0, PT, R6, 0x7, PT ;  /* 0x000000070600780c */ /* 0x000fe40003f06070 */
[----:B------:R-:W-:-:S11]  /*2b20*/  ISETP.NE.AND P1, PT, R29, RZ, PT ;  /* 0x000000ff1d00720c */ /* 0x000fd60003f25270 */
[----:B------:R-:W-:Y:S05]  /*2b30*/  @!P0 BRA `(.L_x_54) ;  /* 0x0000000000388947 */ /* 0x000fea0003800000 */
[----:B------:R-:W-:-:S05]  /*2b40*/  IMAD R13, R12, 0x4, R1 ;  /* 0x000000040c0d7824 */ /* 0x000fca00078e0201 */
[----:B------:R-:W2:Y:S04]  /*2b50*/  LDL R14, [R13] ;  /* 0x000000000d0e7983 */ /* 0x000ea80000100800 */
[----:B------:R-:W2:Y:S04]  /*2b60*/  LDL R15, [R13+0x4] ;  /* 0x000004000d0f7983 */ /* 0x000ea80000100800 */
[----:B------:R-:W3:Y:S04]  /*2b70*/  LDL R17, [R13+0x8] ;  /* 0x000008000d117983 */ /* 0x000ee80000100800 */
[----:B------:R-:W3:Y:S04]  /*2b80*/  LDL R16, [R13+0xc] ;  /* 0x00000c000d107983 */ /* 0x000ee80000100800 */
[----:B------:R-:W4:Y:S04]  /*2b90*/  LDL R19, [R13+0x10] ;  /* 0x000010000d137983 */ /* 0x000f280000100800 */
[----:B------:R-:W4:Y:S04]  /*2ba0*/  LDL R18, [R13+0x14] ;  /* 0x000014000d127983 */ /* 0x000f280000100800 */
[----:B------:R-:W5:Y:S04]  /*2bb0*/  LDL R21, [R13+0x18] ;  /* 0x000018000d157983 */ /* 0x000f680000100800 */
[----:B------:R-:W5:Y:S01]  /*2bc0*/  LDL R20, [R13+0x1c] ;  /* 0x00001c000d147983 */ /* 0x000f620000100800 */
[----:B------:R-:W-:-:S02]  /*2bd0*/  IADD3 R12, PT, PT, R12, 0x8, RZ ;  /* 0x000000080c0c7810 */ /* 0x000fc40007ffe0ff */
[----:B--2---:R-:W-:-:S04]  /*2be0*/  FMNMX3 R14, R45, R14, R15, !PT ;  /* 0x0000000e2d0e7276 */ /* 0x004fc8000780000f */
[----:B---3--:R-:W-:-:S04]  /*2bf0*/  FMNMX3 R14, R14, R17, R16, !PT ;  /* 0x000000110e0e7276 */ /* 0x008fc80007800010 */
[----:B----4-:R-:W-:-:S04]  /*2c00*/  FMNMX3 R14, R14, R19, R18, !PT ;  /* 0x000000130e0e7276 */ /* 0x010fc80007800012 */
[----:B-----5:R-:W-:-:S07]  /*2c10*/  FMNMX3 R45, R14, R21, R20, !PT ;  /* 0x000000150e2d7276 */ /* 0x020fce0007800014 */
.L_x_54:
        /* <DEDUP_REMOVED lines=8> */
[----:B------:R-:W3:Y:S01]  /*2ca0*/  LDL R16, [R13+0xc] ;  /* 0x00000c000d107983 */ /* 0x000ee20000100800 */
[----:B------:R-:W-:-:S02]  /*2cb0*/  IADD3 R12, PT, PT, R12, 0x4, RZ ;  /* 0x000000040c0c7810 */ /* 0x000fc40007ffe0ff */
[----:B--2---:R-:W-:-:S04]  /*2cc0*/  FMNMX3 R14, R45, R14, R15, !PT ;  /* 0x0000000e2d0e7276 */ /* 0x004fc8000780000f */
[----:B---3--:R-:W-:-:S07]  /*2cd0*/  FMNMX3 R45, R14, R17, R16, !PT ;  /* 0x000000110e2d7276 */ /* 0x008fce0007800010 */
.L_x_55:
[----:B------:R-:W-:Y:S05]  /*2ce0*/  @!P1 BRA `(.L_x_51) ;  /* 0x0000000000289947 */ /* 0x000fea0003800000 */
[----:B------:R-:W-:-:S05]  /*2cf0*/  IMAD R12, R12, 0x4, R1 ;  /* 0x000000040c0c7824 */ /* 0x000fca00078e0201 */
[----:B------:R-:W2:Y:S01]  /*2d00*/  LDL R14, [R12] ;  /* 0x000000000c0e7983 */ /* 0x000ea20000100800 */
[----:B------:R-:W-:Y:S02]  /*2d10*/  ISETP.NE.AND P0, PT, R5, 0x1, PT ;  /* 0x000000010500780c */ /* 0x000fe40003f05270 */
[----:B--2---:R-:W-:-:S11]  /*2d20*/  FMNMX R45, R45, R14, !PT ;  /* 0x0000000e2d2d7209 */ /* 0x004fd60007800000 */
[----:B------:R-:W-:Y:S05]  /*2d30*/  @!P0 BRA `(.L_x_51) ;  /* 0x0000000000148947 */ /* 0x000fea0003800000 */
[----:B------:R-:W-:Y:S01]  /*2d40*/  ISETP.NE.AND P0, PT, R5, 0x2, PT ;  /* 0x000000020500780c */ /* 0x000fe20003f05270 */
[----:B------:R-:W2:-:S12]  /*2d50*/  LDL R14, [R12+0x4] ;  /* 0x000004000c0e7983 */ /* 0x000e980000100800 */
[----:B------:R-:W3:Y:S01]  /*2d60*/  @P0 LDL R16, [R12+0x8] ;  /* 0x000008000c100983 */ /* 0x000ee20000100800 */
[----:B--2---:R-:W-:-:S04]  /*2d70*/  FMNMX R45, R45, R14, !PT ;  /* 0x0000000e2d2d7209 */ /* 0x004fc80007800000 */
[----:B---3--:R-:W-:-:S07]  /*2d80*/  @P0 FMNMX R45, R45, R16, !PT ;  /* 0x000000102d2d0209 */ /* 0x008fce0007800000 */
.L_x_51:
[----:B------:R-:W-:Y:S01]  /*2d90*/  IADD3 R13, PT, PT, R11, 0x2d80, RZ ;  /* 0x00002d800b0d7810 */ /* 0x000fe20007ffe0ff */
[----:B------:R-:W-:Y:S01]  /*2da0*/  HFMA2 R51, -RZ, RZ, 0, 0 ;  /* 0x00000000ff337431 */ /* 0x000fe200000001ff */
[----:B------:R-:W-:Y:S02]  /*2db0*/  ISETP.GE.AND P0, PT, R32, 0x1, PT ;  /* 0x000000012000780c */ /* 0x000fe40003f06270 */
[----:B------:R-:W-:-:S05]  /*2dc0*/  LEA R13, R10, R13, 0x18 ;  /* 0x0000000d0a0d7211 */ /* 0x000fca00078ec0ff */
[----:B------:R-:W-:-:S05]  /*2dd0*/  IMAD R49, R48, 0x4, R13 ;  /* 0x0000000430317824 */ /* 0x000fca00078e020d */
[----:B------:R1:W2:Y:S01]  /*2de0*/  LDS R47, [R49] ;  /* 0x00000000312f7984 */ /* 0x0002a20000000800 */
[----:B------:R-:W-:Y:S05]  /*2df0*/  @!P0 BRA `(.L_x_56) ;  /* 0x0000001000748947 */ /* 0x000fea0003800000 */
[----:B------:R-:W-:Y:S01]  /*2e00*/  ISETP.GE.U32.AND P0, PT, R30, 0x3, PT ;  /* 0x000000031e00780c */ /* 0x000fe20003f06070 */
[----:B------:R-:W-:Y:S01]  /*2e10*/  IMAD.MOV.U32 R51, RZ, RZ, RZ ;  /* 0x000000ffff337224 */ /* 0x000fe200078e00ff */
[----:B------:R-:W-:-:S11]  /*2e20*/  MOV R12, RZ ;  /* 0x000000ff000c7202 */ /* 0x000fd60000000f00 */
[----:B------:R-:W-:Y:S05]  /*2e30*/  @!P0 BRA `(.L_x_57) ;  /* 0x0000000c00dc8947 */ /* 0x000fea0003800000 */
[----:B------:R-:W-:Y:S01]  /*2e40*/  ISETP.GT.AND P0, PT, R9, RZ, PT ;  /* 0x000000ff0900720c */ /* 0x000fe20003f04270 */
[----:B------:R-:W-:Y:S01]  /*2e50*/  IMAD.MOV.U32 R51, RZ, RZ, RZ ;  /* 0x000000ffff337224 */ /* 0x000fe200078e00ff */
[----:B------:R-:W-:-:S11]  /*2e60*/  MOV R52, RZ ;  /* 0x000000ff00347202 */ /* 0x000fd60000000f00 */
[----:B------:R-:W-:Y:S05]  /*2e70*/  @!P0 BRA `(.L_x_58) ;  /* 0x0000000c00408947 */ /* 0x000fea0003800000 */
[----:B------:R-:W-:Y:S01]  /*2e80*/  IMAD.IADD R13, R9, 0x1, -R52 ;  /* 0x00000001090d7824 */ /* 0x000fe200078e0a34 */
[----:B------:R-:W-:-:S04]  /*2e90*/  PLOP3.LUT P0, PT, PT, PT, PT, 0x80, 0x8 ;  /* 0x000000000008781c */ /* 0x000fc80003f0f070 */
[----:B------:R-:W-:-:S13]  /*2ea0*/  ISETP.GT.AND P1, PT, R13, 0xc, PT ;  /* 0x0000000c0d00780c */ /* 0x000fda0003f24270 */
[----:B------:R-:W-:Y:S05]  /*2eb0*/  @!P1 BRA `(.L_x_59) ;  /* 0x0000000800149947 */ /* 0x000fea0003800000 */
[----:B------:R-:W-:Y:S02]  /*2ec0*/  PLOP3.LUT P0, PT, PT, PT, PT, 0x8, 0x80 ;  /* 0x000000000080781c */ /* 0x000fe40003f0e170 */
[----:B------:R-:W-:-:S11]  /*2ed0*/  IADD3 R53, PT, PT, R9, -0xc, RZ ;  /* 0xfffffff409357810 */ /* 0x000fd60007ffe0ff */
.L_x_60:
[----:B------:R-:W-:-:S05]  /*2ee0*/  IMAD R16, R52, 0x4, R1 ;  /* 0x0000000434107824 */ /* 0x000fca00078e0201 */
[----:B---3--:R-:W3:Y:S01]  /*2ef0*/  LDL.128 R12, [R16] ;  /* 0x00000000100c7983 */ /* 0x008ee20000100c00 */
[----:B------:R-:W-:-:S05]  /*2f00*/  IADD3 R24, PT, PT, R52, 0x4, RZ ;  /* 0x0000000434187810 */ /* 0x000fca0007ffe0ff */
[----:B------:R-:W-:Y:S02]  /*2f10*/  IMAD R24, R24, 0x4, R1 ;  /* 0x0000000418187824 */ /* 0x000fe400078e0201 */
[--C-:B---3--:R-:W-:Y:S01]  /*2f20*/  FADD R12, R12, -R45.reuse ;  /* 0x8000002d0c0c7221 */ /* 0x108fe20000000000 */
[--C-:B------:R-:W-:Y:S01]  /*2f30*/  FADD R13, R13, -R45.reuse ;  /* 0x8000002d0d0d7221 */ /* 0x100fe20000000000 */
[--C-:B------:R-:W-:Y:S01]  /*2f40*/  FADD R14, R14, -R45.reuse ;  /* 0x8000002d0e0e7221 */ /* 0x100fe20000000000 */
[----:B------:R-:W-:Y:S01]  /*2f50*/  FADD R15, R15, -R45 ;  /* 0x8000002d0f0f7221 */ /* 0x000fe20000000000 */
[----:B------:R-:W-:Y:S01]  /*2f60*/  FMUL R12, R12, 1.4426950216293334961 ;  /* 0x3fb8aa3b0c0c7820 */ /* 0x000fe20000400000 */
[----:B------:R-:W-:Y:S01]  /*2f70*/  FMUL R13, R13, 1.4426950216293334961 ;  /* 0x3fb8aa3b0d0d7820 */ /* 0x000fe20000400000 */
[----:B------:R-:W-:Y:S01]  /*2f80*/  FMUL R17, R14, 1.4426950216293334961 ;  /* 0x3fb8aa3b0e117820 */ /* 0x000fe20000400000 */
[----:B------:R-:W-:Y:S02]  /*2f90*/  FMUL R18, R15, 1.4426950216293334961 ;  /* 0x3fb8aa3b0f127820 */ /* 0x000fe40000400000 */
[----:B------:R-:W-:-:S02]  /*2fa0*/  FSETP.GEU.AND P1, PT, R12, -126, PT ;  /* 0xc2fc00000c00780b */ /* 0x000fc40003f2e000 */
[----:B------:R-:W-:Y:S02]  /*2fb0*/  FSETP.GEU.AND P2, PT, R13, -126, PT ;  /* 0xc2fc00000d00780b */ /* 0x000fe40003f4e000 */
[----:B------:R-:W-:Y:S02]  /*2fc0*/  FSETP.GEU.AND P3, PT, R17, -126, PT ;  /* 0xc2fc00001100780b */ /* 0x000fe40003f6e000 */
[----:B------:R-:W-:-:S07]  /*2fd0*/  FSETP.GEU.AND P4, PT, R18, -126, PT ;  /* 0xc2fc00001200780b */ /* 0x000fce0003f8e000 */
[----:B------:R-:W-:Y:S02]  /*2fe0*/  @!P1 FMUL R12, R12, 0.5 ;  /* 0x3f0000000c0c9820 */ /* 0x000fe40000400000 */
[----:B------:R-:W-:Y:S02]  /*2ff0*/  @!P2 FMUL R13, R13, 0.5 ;  /* 0x3f0000000d0da820 */ /* 0x000fe40000400000 */
[----:B------:R-:W-:Y:S01]  /*3000*/  @!P3 FMUL R17, R17, 0.5 ;  /* 0x3f0000001111b820 */ /* 0x000fe20000400000 */
[----:B------:R-:W3:Y:S01]  /*3010*/  MUFU.EX2 R20, R12 ;  /* 0x0000000c00147308 */ /* 0x000ee20000000800 */
[----:B------:R-:W-:-:S07]  /*3020*/  @!P4 FMUL R18, R18, 0.5 ;  /* 0x3f0000001212c820 */ /* 0x000fce0000400000 */
[----:B------:R-:W4:Y:S08]  /*3030*/  MUFU.EX2 R21, R13 ;  /* 0x0000000d00157308 */ /* 0x000f300000000800 */
[----:B------:R-:W5:Y:S01]  /*3040*/  MUFU.EX2 R22, R17 ;  /* 0x0000001100167308 */ /* 0x000f620000000800 */
[----:B---3--:R-:W-:-:S07]  /*3050*/  @!P1 FMUL R20, R20, R20 ;  /* 0x0000001414149220 */ /* 0x008fce0000400000 */
[----:B------:R-:W3:Y:S01]  /*3060*/  MUFU.EX2 R23, R18 ;  /* 0x0000001200177308 */ /* 0x000ee20000000800 */
[----:B----4-:R-:W-:Y:S01]  /*3070*/  @!P2 FMUL R21, R21, R21 ;  /* 0x000000151515a220 */ /* 0x010fe20000400000 */
[----:B-----5:R-:W-:Y:S01]  /*3080*/  @!P3 FMUL R22, R22, R22 ;  /* 0x000000161616b220 */ /* 0x020fe20000400000 */
[----:B---3--:R-:W-:-:S05]  /*3090*/  @!P4 FMUL R23, R23, R23 ;  /* 0x000000171717c220 */ /* 0x008fca0000400000 */
[----:B------:R3:W-:Y:S04]  /*30a0*/  STL.128 [R16], R20 ;  /* 0x0000001410007387 */ /* 0x0007e80000100c00 */
[----:B------:R-:W4:Y:S01]  /*30b0*/  LDL.128 R12, [R24] ;  /* 0x00000000180c7983 */ /* 0x000f220000100c00 */
[----:B---3--:R-:W-:-:S05]  /*30c0*/  IADD3 R16, PT, PT, R52, 0x8, RZ ;  /* 0x0000000834107810 */ /* 0x008fca0007ffe0ff */
[----:B------:R-:W-:Y:S02]  /*30d0*/  IMAD R59, R16, 0x4, R1 ;  /* 0x00000004103b7824 */ /* 0x000fe400078e0201 */
[--C-:B----4-:R-:W-:Y:S01]  /*30e0*/  FADD R12, R12, -R45.reuse ;  /* 0x8000002d0c0c7221 */ /* 0x110fe20000000000 */
        /* <DEDUP_REMOVED lines=25> */
[----:B------:R-:W-:-:S05]  /*3280*/  IADD3 R58, PT, PT, R52, 0xc, RZ ;  /* 0x0000000c343a7810 */ /* 0x000fca0007ffe0ff */
        /* <DEDUP_REMOVED lines=16> */
[----:B------:R-:W4:Y:S01]  /*3390*/  MUFU.EX2 R16, R25 ;  /* 0x0000001900107308 */ /* 0x000f220000000800 */
[----:B------:R-:W-:-:S07]  /*33a0*/  @!P4 FMUL R61, R61, 0.5 ;  /* 0x3f0000003d3dc820 */ /* 0x000fce0000400000 */
[----:B------:R-:W5:Y:S08]  /*33b0*/  MUFU.EX2 R17, R26 ;  /* 0x0000001a00117308 */ /* 0x000f700000000800 */
[----:B------:R-:W1:Y:S01]  /*33c0*/  MUFU.EX2 R18, R60 ;  /* 0x0000003c00127308 */ /* 0x000e620000000800 */
[----:B----4-:R-:W-:-:S07]  /*33d0*/  @!P1 FMUL R16, R16, R16 ;  /* 0x0000001010109220 */ /* 0x010fce0000400000 */
[----:B------:R-:W4:Y:S01]  /*33e0*/  MUFU.EX2 R19, R61 ;  /* 0x0000003d00137308 */ /* 0x000f220000000800 */
[----:B-----5:R-:W-:Y:S01]  /*33f0*/  @!P2 FMUL R17, R17, R17 ;  /* 0x000000111111a220 */ /* 0x020fe20000400000 */
[----:B-1----:R-:W-:Y:S01]  /*3400*/  @!P3 FMUL R18, R18, R18 ;  /* 0x000000121212b220 */ /* 0x002fe20000400000 */
[----:B----4-:R-:W-:-:S05]  /*3410*/  @!P4 FMUL R19, R19, R19 ;  /* 0x000000131313c220 */ /* 0x010fca0000400000 */
[----:B------:R1:W-:Y:S04]  /*3420*/  STL.128 [R59], R16 ;  /* 0x000000103b007387 */ /* 0x0003e80000100c00 */
[----:B---3--:R-:W3:Y:S01]  /*3430*/  LDL.128 R24, [R58] ;  /* 0x000000003a187983 */ /* 0x008ee20000100c00 */
[----:B------:R-:W-:Y:S01]  /*3440*/  FADD R60, R20, R51 ;  /* 0x00000033143c7221 */ /* 0x000fe20000000000 */
[----:B------:R-:W-:-:S03]  /*3450*/  IADD3 R52, PT, PT, R52, 0x10, RZ ;  /* 0x0000001034347810 */ /* 0x000fc60007ffe0ff */
[----:B------:R-:W-:-:S04]  /*3460*/  FADD R21, R60, R21 ;  /* 0x000000153c157221 */ /* 0x000fc80000000000 */
[----:B------:R-:W-:-:S04]  /*3470*/  FADD R22, R21, R22 ;  /* 0x0000001615167221 */ /* 0x000fc80000000000 */
[----:B------:R-:W-:-:S04]  /*3480*/  FADD R23, R22, R23 ;  /* 0x0000001716177221 */ /* 0x000fc80000000000 */
[----:B------:R-:W-:-:S04]  /*3490*/  FADD R12, R23, R12 ;  /* 0x0000000c170c7221 */ /* 0x000fc80000000000 */
[----:B------:R-:W-:-:S04]  /*34a0*/  FADD R13, R12, R13 ;  /* 0x0000000d0c0d7221 */ /* 0x000fc80000000000 */
[----:B------:R-:W-:-:S04]  /*34b0*/  FADD R14, R13, R14 ;  /* 0x0000000e0d0e7221 */ /* 0x000fc80000000000 */
[----:B------:R-:W-:-:S04]  /*34c0*/  FADD R15, R14, R15 ;  /* 0x0000000f0e0f7221 */ /* 0x000fc80000000000 */
[----:B-1----:R-:W-:-:S04]  /*34d0*/  FADD R16, R15, R16 ;  /* 0x000000100f107221 */ /* 0x002fc80000000000 */
[----:B------:R-:W-:-:S04]  /*34e0*/  FADD R17, R16, R17 ;  /* 0x0000001110117221 */ /* 0x000fc80000000000 */
[----:B------:R-:W-:-:S04]  /*34f0*/  FADD R18, R17, R18 ;  /* 0x0000001211127221 */ /* 0x000fc80000000000 */
[----:B------:R-:W-:Y:S01]  /*3500*/  FADD R19, R18, R19 ;  /* 0x0000001312137221 */ /* 0x000fe20000000000 */
        /* <DEDUP_REMOVED lines=14> */
[----:B------:R-:W-:Y:S02]  /*35f0*/  @!P3 FMUL R26, R26, 0.5 ;  /* 0x3f0000001a1ab820 */ /* 0x000fe40000400000 */
[----:B------:R-:W-:Y:S01]  /*3600*/  @!P4 FMUL R20, R20, 0.5 ;  /* 0x3f0000001414c820 */ /* 0x000fe20000400000 */
[----:B------:R-:W1:Y:S08]  /*3610*/  MUFU.EX2 R24, R24 ;  /* 0x0000001800187308 */ /* 0x000e700000000800 */
[----:B------:R-:W3:Y:S08]  /*3620*/  MUFU.EX2 R25, R25 ;  /* 0x0000001900197308 */ /* 0x000ef00000000800 */
[----:B------:R-:W4:Y:S01]  /*3630*/  MUFU.EX2 R26, R26 ;  /* 0x0000001a001a7308 */ /* 0x000f220000000800 */
[----:B-1----:R-:W-:Y:S01]  /*3640*/  @!P1 FMUL R24, R24, R24 ;  /* 0x0000001818189220 */ /* 0x002fe20000400000 */
[----:B------:R-:W-:-:S03]  /*3650*/  ISETP.GE.AND P1, PT, R52, R53, PT ;  /* 0x000000353400720c */ /* 0x000fc60003f26270 */
[----:B------:R-:W-:-:S03]  /*3660*/  FADD R12, R19, R24 ;  /* 0x00000018130c7221 */ /* 0x000fc60000000000 */
[----:B------:R-:W1:Y:S01]  /*3670*/  MUFU.EX2 R27, R20 ;  /* 0x00000014001b7308 */ /* 0x000e620000000800 */
[----:B---3--:R-:W-:-:S04]  /*3680*/  @!P2 FMUL R25, R25, R25 ;  /* 0x000000191919a220 */ /* 0x008fc80000400000 */
[----:B------:R-:W-:Y:S01]  /*3690*/  FADD R13, R12, R25 ;  /* 0x000000190c0d7221 */ /* 0x000fe20000000000 */
[----:B----4-:R-:W-:-:S04]  /*36a0*/  @!P3 FMUL R26, R26, R26 ;  /* 0x0000001a1a1ab220 */ /* 0x010fc80000400000 */
[----:B------:R-:W-:Y:S01]  /*36b0*/  FADD R12, R13, R26 ;  /* 0x0000001a0d0c7221 */ /* 0x000fe20000000000 */
[----:B-1----:R-:W-:-:S04]  /*36c0*/  @!P4 FMUL R27, R27, R27 ;  /* 0x0000001b1b1bc220 */ /* 0x002fc80000400000 */
[----:B------:R-:W-:Y:S01]  /*36d0*/  FADD R51, R12, R27 ;  /* 0x0000001b0c337221 */ /* 0x000fe20000000000 */
[----:B------:R3:W-:Y:S01]  /*36e0*/  STL.128 [R58], R24 ;  /* 0x000000183a007387 */ /* 0x0007e20000100c00 */
[----:B------:R-:W-:Y:S05]  /*36f0*/  @!P1 BRA `(.L_x_60) ;  /* 0xfffffff400f89947 */ /* 0x000fea000383ffff */
[----:B------:R-:W-:-:S07]  /*3700*/  IMAD.MOV.U32 R12, RZ, RZ, R9 ;  /* 0x000000ffff0c7224 */ /* 0x000fce00078e0009 */
.L_x_59:
[----:B------:R-:W-:-:S04]  /*3710*/  IADD3 R13, PT, PT, R9, -R52, RZ ;  /* 0x80000034090d7210 */ /* 0x000fc80007ffe0ff */
[----:B------:R-:W-:-:S13]  /*3720*/  ISETP.GT.AND P1, PT, R13, 0x4, PT ;  /* 0x000000040d00780c */ /* 0x000fda0003f24270 */
[----:B------:R-:W-:Y:S05]  /*3730*/  @!P1 BRA `(.L_x_61) ;  /* 0x0000000400089947 */ /* 0x000fea0003800000 */
[----:B------:R-:W-:-:S05]  /*3740*/  IMAD R21, R52, 0x4, R1 ;  /* 0x0000000434157824 */ /* 0x000fca00078e0201 */
        /* <DEDUP_REMOVED lines=28> */
[----:B------:R-:W4:Y:S01]  /*3910*/  LDL.128 R16, [R20] ;  /* 0x0000000014107983 */ /* 0x000f220000100c00 */
[----:B------:R-:W-:Y:S02]  /*3920*/  VIADD R52, R52, 0x8 ;  /* 0x0000000834347836 */ /* 0x000fe40000000000 */
[----:B-1----:R-:W-:-:S04]  /*3930*/  FADD R12, R51, R12 ;  /* 0x0000000c330c7221 */ /* 0x002fc80000000000 */
[----:B------:R-:W-:-:S04]  /*3940*/  FADD R13, R12, R13 ;  /* 0x0000000d0c0d7221 */ /* 0x000fc80000000000 */
[----:B------:R-:W-:-:S04]  /*3950*/  FADD R14, R13, R14 ;  /* 0x0000000e0d0e7221 */ /* 0x000fc80000000000 */
[----:B------:R-:W-:Y:S01]  /*3960*/  FADD R15, R14, R15 ;  /* 0x0000000f0e0f7221 */ /* 0x000fe20000000000 */
        /* <DEDUP_REMOVED lines=17> */
[----:B------:R-:W4:Y:S08]  /*3a80*/  MUFU.EX2 R17, R22 ;  /* 0x0000001600117308 */ /* 0x000f300000000800 */
[----:B------:R-:W5:Y:S01]  /*3a90*/  MUFU.EX2 R18, R23 ;  /* 0x0000001700127308 */ /* 0x000f620000000800 */
[----:B-1----:R-:W-:Y:S01]  /*3aa0*/  @!P0 FMUL R16, R16, R16 ;  /* 0x0000001010108220 */ /* 0x002fe20000400000 */
[----:B------:R-:W-:-:S03]  /*3ab0*/  PLOP3.LUT P0, PT, PT, PT, PT, 0x8, 0x80 ;  /* 0x000000000080781c */ /* 0x000fc60003f0e170 */
[----:B------:R-:W-:-:S03]  /*3ac0*/  FADD R12, R15, R16 ;  /* 0x000000100f0c7221 */ /* 0x000fc60000000000 */
[----:B------:R-:W1:Y:S01]  /*3ad0*/  MUFU.EX2 R19, R21 ;  /* 0x0000001500137308 */ /* 0x000e620000000800 */
[----:B----4-:R-:W-:-:S04]  /*3ae0*/  @!P1 FMUL R17, R17, R17 ;  /* 0x0000001111119220 */ /* 0x010fc80000400000 */
[----:B------:R-:W-:Y:S01]  /*3af0*/  FADD R13, R12, R17 ;  /* 0x000000110c0d7221 */ /* 0x000fe20000000000 */
[----:B-----5:R-:W-:-:S04]  /*3b00*/  @!P2 FMUL R18, R18, R18 ;  /* 0x000000121212a220 */ /* 0x020fc80000400000 */
[----:B------:R-:W-:Y:S01]  /*3b10*/  FADD R12, R13, R18 ;  /* 0x000000120d0c7221 */ /* 0x000fe20000000000 */
[----:B-1----:R-:W-:-:S04]  /*3b20*/  @!P3 FMUL R19, R19, R19 ;  /* 0x000000131313b220 */ /* 0x002fc80000400000 */
[----:B------:R-:W-:Y:S01]  /*3b30*/  FADD R51, R12, R19 ;  /* 0x000000130c337221 */ /* 0x000fe20000000000 */
[----:B------:R4:W-:Y:S01]  /*3b40*/  STL.128 [R20], R16 ;  /* 0x0000001014007387 */ /* 0x0009e20000100c00 */
[----:B------:R-:W-:-:S07]  /*3b50*/  MOV R12, R9 ;  /* 0x00000009000c7202 */ /* 0x000fce0000000f00 */
.L_x_61:
[----:B------:R-:W-:-:S13]  /*3b60*/  ISETP.NE.OR P0, PT, R52, R9, P0 ;  /* 0x000000093400720c */ /* 0x000fda0000705670 */
[----:B------:R-:W-:Y:S05]  /*3b70*/  @!P0 BRA `(.L_x_57) ;  /* 0x00000000008c8947 */ /* 0x000fea0003800000 */
.L_x_58:
[----:B-1--4-:R-:W-:-:S05]  /*3b80*/  LEA R20, R52, R1, 0x2 ;  /* 0x0000000134147211 */ /* 0x012fca00078e10ff */
[----:B------:R-:W4:Y:S01]  /*3b90*/  LDL.128 R12, [R20] ;  /* 0x00000000140c7983 */ /* 0x000f220000100c00 */
[----:B------:R-:W-:Y:S02]  /*3ba0*/  VIADD R52, R52, 0x4 ;  /* 0x0000000434347836 */ /* 0x000fe40000000000 */
[--C-:B----4-:R-:W-:Y:S01]  /*3bb0*/  FADD R12, R12, -R45.reuse ;  /* 0x8000002d0c0c7221 */ /* 0x110fe20000000000 */
[--C-:B------:R-:W-:Y:S01]  /*3bc0*/  FADD R13, R13, -R45.reuse ;  /* 0x8000002d0d0d7221 */ /* 0x100fe20000000000 */
[--C-:B------:R-:W-:Y:S01]  /*3bd0*/  FADD R14, R14, -R45.reuse ;  /* 0x8000002d0e0e7221 */ /* 0x100fe20000000000 */
[----:B------:R-:W-:Y:S01]  /*3be0*/  FADD R15, R15, -R45 ;  /* 0x8000002d0f0f7221 */ /* 0x000fe20000000000 */
[----:B------:R-:W-:Y:S01]  /*3bf0*/  FMUL R16, R12, 1.4426950216293334961 ;  /* 0x3fb8aa3b0c107820 */ /* 0x000fe20000400000 */
[----:B------:R-:W-:Y:S01]  /*3c00*/  FMUL R17, R13, 1.4426950216293334961 ;  /* 0x3fb8aa3b0d117820 */ /* 0x000fe20000400000 */
[----:B------:R-:W-:Y:S01]  /*3c10*/  FMUL R18, R14, 1.4426950216293334961 ;  /* 0x3fb8aa3b0e127820 */ /* 0x000fe20000400000 */
[----:B------:R-:W-:-:S02]  /*3c20*/  FMUL R19, R15, 1.4426950216293334961 ;  /* 0x3fb8aa3b0f137820 */ /* 0x000fc40000400000 */
[----:B------:R-:W-:Y:S02]  /*3c30*/  FSETP.GEU.AND P0, PT, R16, -126, PT ;  /* 0xc2fc00001000780b */ /* 0x000fe40003f0e000 */
        /* <DEDUP_REMOVED lines=10> */
[----:B----4-:R-:W-:Y:S01]  /*3ce0*/  @!P0 FMUL R12, R12, R12 ;  /* 0x0000000c0c0c8220 */ /* 0x010fe20000400000 */
[----:B------:R-:W-:-:S03]  /*3cf0*/  ISETP.NE.AND P0, PT, R52, R9, PT ;  /* 0x000000093400720c */ /* 0x000fc60003f05270 */
[----:B------:R-:W-:-:S03]  /*3d00*/  FADD R16, R12, R51 ;  /* 0x000000330c107221 */ /* 0x000fc60000000000 */
[----:B------:R-:W4:Y:S01]  /*3d10*/  MUFU.EX2 R15, R19 ;  /* 0x00000013000f7308 */ /* 0x000f220000000800 */
[----:B-----5:R-:W-:-:S04]  /*3d20*/  @!P1 FMUL R13, R13, R13 ;  /* 0x0000000d0d0d9220 */ /* 0x020fc80000400000 */
[----:B------:R-:W-:Y:S01]  /*3d30*/  FADD R17, R16, R13 ;  /* 0x0000000d10117221 */ /* 0x000fe20000000000 */
[----:B-1----:R-:W-:-:S04]  /*3d40*/  @!P2 FMUL R14, R14, R14 ;  /* 0x0000000e0e0ea220 */ /* 0x002fc80000400000 */
[----:B------:R-:W-:Y:S01]  /*3d50*/  FADD R16, R17, R14 ;  /* 0x0000000e11107221 */ /* 0x000fe20000000000 */
[----:B----4-:R-:W-:-:S04]  /*3d60*/  @!P3 FMUL R15, R15, R15 ;  /* 0x0000000f0f0fb220 */ /* 0x010fc80000400000 */
[----:B------:R-:W-:Y:S01]  /*3d70*/  FADD R51, R16, R15 ;  /* 0x0000000f10337221 */ /* 0x000fe20000000000 */
[----:B------:R1:W-:Y:S01]  /*3d80*/  STL.128 [R20], R12 ;  /* 0x0000000c14007387 */ /* 0x0003e20000100c00 */
[----:B------:R-:W-:Y:S05]  /*3d90*/  @P0 BRA `(.L_x_58) ;  /* 0xfffffffc00780947 */ /* 0x000fea000383ffff */
[----:B-1----:R-:W-:-:S07]  /*3da0*/  MOV R12, R9 ;  /* 0x00000009000c7202 */ /* 0x002fce0000000f00 */
.L_x_57:
[----:B------:R-:W-:-:S13]  /*3db0*/  ISETP.NE.AND P0, PT, R5, RZ, PT ;  /* 0x000000ff0500720c */ /* 0x000fda0003f05270 */
[----:B------:R-:W-:Y:S05]  /*3dc0*/  @!P0 BRA `(.L_x_56) ;  /* 0x0000000000808947 */ /* 0x000fea0003800000 */
[----:B------:R-:W-:-:S05]  /*3dd0*/  IMAD R12, R12, 0x4, R1 ;  /* 0x000000040c0c7824 */ /* 0x000fca00078e0201 */
[----:B------:R-:W5:Y:S02]  /*3de0*/  LDL R14, [R12] ;  /* 0x000000000c0e7983 */ /* 0x000f640000100800 */
[----:B-----5:R-:W-:-:S04]  /*3df0*/  FADD R14, R14, -R45 ;  /* 0x8000002d0e0e7221 */ /* 0x020fc80000000000 */
[----:B------:R-:W-:-:S05]  /*3e00*/  FMUL R14, R14, 1.4426950216293334961 ;  /* 0x3fb8aa3b0e0e7820 */ /* 0x000fca0000400000 */
[----:B------:R-:W-:-:S13]  /*3e10*/  FSETP.GEU.AND P0, PT, R14, -126, PT ;  /* 0xc2fc00000e00780b */ /* 0x000fda0003f0e000 */
[----:B------:R-:W-:-:S04]  /*3e20*/  @!P0 FMUL R14, R14, 0.5 ;  /* 0x3f0000000e0e8820 */ /* 0x000fc80000400000 */
[----:B------:R-:W5:Y:S02]  /*3e30*/  MUFU.EX2 R13, R14 ;  /* 0x0000000e000d7308 */ /* 0x000f640000000800 */
[----:B-----5:R-:W-:Y:S01]  /*3e40*/  @!P0 FMUL R13, R13, R13 ;  /* 0x0000000d0d0d8220 */ /* 0x020fe20000400000 */
[----:B------:R-:W-:-:S03]  /*3e50*/  ISETP.NE.AND P0, PT, R5, 0x1, PT ;  /* 0x000000010500780c */ /* 0x000fc60003f05270 */
[----:B------:R-:W-:Y:S01]  /*3e60*/  FADD R51, R51, R13 ;  /* 0x0000000d33337221 */ /* 0x000fe20000000000 */
[----:B------:R1:W-:Y:S09]  /*3e70*/  STL [R12], R13 ;  /* 0x0000000d0c007387 */ /* 0x0003f20000100800 */
[----:B------:R-:W-:Y:S05]  /*3e80*/  @!P0 BRA `(.L_x_56) ;  /* 0x0000000000508947 */ /* 0x000fea0003800000 */
[----:B------:R-:W5:Y:S02]  /*3e90*/  LDL R14, [R12+0x4] ;  /* 0x000004000c0e7983 */ /* 0x000f640000100800 */
[----:B-----5:R-:W-:-:S04]  /*3ea0*/  FADD R14, R14, -R45 ;  /* 0x8000002d0e0e7221 */ /* 0x020fc80000000000 */
[----:B------:R-:W-:-:S05]  /*3eb0*/  FMUL R14, R14, 1.4426950216293334961 ;  /* 0x3fb8aa3b0e0e7820 */ /* 0x000fca0000400000 */
[----:B------:R-:W-:-:S13]  /*3ec0*/  FSETP.GEU.AND P0, PT, R14, -126, PT ;  /* 0xc2fc00000e00780b */ /* 0x000fda0003f0e000 */
[----:B------:R-:W-:-:S04]  /*3ed0*/  @!P0 FMUL R14, R14, 0.5 ;  /* 0x3f0000000e0e8820 */ /* 0x000fc80000400000 */
[----:B-1----:R-:W1:Y:S02]  /*3ee0*/  MUFU.EX2 R13, R14 ;  /* 0x0000000e000d7308 */ /* 0x002e640000000800 */
[----:B-1----:R-:W-:Y:S01]  /*3ef0*/  @!P0 FMUL R13, R13, R13 ;  /* 0x0000000d0d0d8220 */ /* 0x002fe20000400000 */
[----:B------:R-:W-:-:S03]  /*3f00*/  ISETP.NE.AND P0, PT, R5, 0x2, PT ;  /* 0x000000020500780c */ /* 0x000fc60003f05270 */
[----:B------:R-:W-:Y:S01]  /*3f10*/  FADD R51, R51, R13 ;  /* 0x0000000d33337221 */ /* 0x000fe20000000000 */
[----:B------:R1:W-:Y:S09]  /*3f20*/  STL [R12+0x4], R13 ;  /* 0x0000040d0c007387 */ /* 0x0003f20000100800 */
[----:B------:R-:W-:Y:S05]  /*3f30*/  @!P0 BRA `(.L_x_56) ;  /* 0x0000000000248947 */ /* 0x000fea0003800000 */
[----:B------:R-:W5:Y:S02]  /*3f40*/  LDL R14, [R12+0x8] ;  /* 0x000008000c0e7983 */ /* 0x000f640000100800 */
[----:B-----5:R-:W-:-:S04]  /*3f50*/  FADD R14, R14, -R45 ;  /* 0x8000002d0e0e7221 */ /* 0x020fc80000000000 */
[----:B------:R-:W-:-:S05]  /*3f60*/  FMUL R14, R14, 1.4426950216293334961 ;  /* 0x3fb8aa3b0e0e7820 */ /* 0x000fca0000400000 */
[----:B------:R-:W-:-:S13]  /*3f70*/  FSETP.GEU.AND P0, PT, R14, -126, PT ;  /* 0xc2fc00000e00780b */ /* 0x000fda0003f0e000 */
[----:B------:R-:W-:-:S04]  /*3f80*/  @!P0 FMUL R14, R14, 0.5 ;  /* 0x3f0000000e0e8820 */ /* 0x000fc80000400000 */
[----:B-1----:R-:W1:Y:S02]  /*3f90*/  MUFU.EX2 R13, R14 ;  /* 0x0000000e000d7308 */ /* 0x002e640000000800 */
[----:B-1----:R-:W-:-:S04]  /*3fa0*/  @!P0 FMUL R13, R13, R13 ;  /* 0x0000000d0d0d8220 */ /* 0x002fc80000400000 */
[----:B------:R-:W-:Y:S01]  /*3fb0*/  FADD R51, R51, R13 ;  /* 0x0000000d33337221 */ /* 0x000fe20000000000 */
[----:B------:R1:W-:Y:S06]  /*3fc0*/  STL [R12+0x8], R13 ;  /* 0x0000080d0c007387 */ /* 0x0003ec0000100800 */
.L_x_56:
[----:B-1----:R-:W-:Y:S01]  /*3fd0*/  FADD R12, R50, -R45 ;  /* 0x8000002d320c7221 */ /* 0x002fe20000000000 */
[----:B------:R-:W1:Y:S01]  /*3fe0*/  LDCU UR6, c[0x0][0x3c4] ;  /* 0x00007880ff0677ac */ /* 0x000e620008000800 */
[----:B------:R-:W-:Y:S01]  /*3ff0*/  VIADD R11, R11, 0x2e00 ;  /* 0x00002e000b0b7836 */ /* 0x000fe20000000000 */
[----:B------:R-:W-:Y:S01]  /*4000*/  BSSY.RECONVERGENT B0, `(.L_x_62) ;  /* 0x0000014000007945 */ /* 0x000fe20003800200 */
[----:B------:R-:W-:Y:S01]  /*4010*/  FMUL R12, R12, 1.4426950216293334961 ;  /* 0x3fb8aa3b0c0c7820 */ /* 0x000fe20000400000 */
[----:B------:R-:W-:Y:S02]  /*4020*/  ISETP.GE.AND P2, PT, R32, 0x1, PT ;  /* 0x000000012000780c */ /* 0x000fe40003f46270 */
[----:B------:R-:W-:Y:S02]  /*4030*/  LEA R11, R10, R11, 0x18 ;  /* 0x0000000b0a0b7211 */ /* 0x000fe400078ec0ff */
[----:B------:R-:W-:-:S03]  /*4040*/  FSETP.GEU.AND P0, PT, R12, -126, PT ;  /* 0xc2fc00000c00780b */ /* 0x000fc60003f0e000 */
[----:B------:R-:W-:Y:S01]  /*4050*/  IMAD R10, R48, 0x120, R11 ;  /* 0x00000120300a7824 */ /* 0x000fe200078e020b */
[----:B-1----:R-:W-:-:S09]  /*4060*/  MOV R13, UR6 ;  /* 0x00000006000d7c02 */ /* 0x002fd20008000f00 */
[----:B------:R-:W-:Y:S01]  /*4070*/  @!P0 FMUL R12, R12, 0.5 ;  /* 0x3f0000000c0c8820 */ /* 0x000fe20000400000 */
[----:B------:R-:W-:-:S03]  /*4080*/  ISETP.GE.AND P1, PT, R46, R13, PT ;  /* 0x0000000d2e00720c */ /* 0x000fc60003f26270 */
[----:B----4-:R-:W1:Y:S02]  /*4090*/  MUFU.EX2 R20, R12 ;  /* 0x0000000c00147308 */ /* 0x010e640000000800 */
[----:B-1----:R-:W-:-:S08]  /*40a0*/  @!P0 FMUL R20, R20, R20 ;  /* 0x0000001414148220 */ /* 0x002fd00000400000 */
[----:B------:R-:W-:Y:S05]  /*40b0*/  @P1 BRA `(.L_x_63) ;  /* 0x0000000000201947 */ /* 0x000fea0003800000 */
[----:B------:R-:W-:-:S07]  /*40c0*/  MOV R11, R46 ;  /* 0x0000002e000b7202 */ /* 0x000fce0000000f00 */
.L_x_64:
[C---:B-1----:R-:W-:Y:S01]  /*40d0*/  IMAD R12, R11.reuse, 0x4, R10 ;  /* 0x000000040b0c7824 */ /* 0x042fe200078e020a */
[----:B------:R-:W-:-:S04]  /*40e0*/  IADD3 R11, PT, PT, R11, 0x20, RZ ;  /* 0x000000200b0b7810 */ /* 0x000fc80007ffe0ff */
[----:B------:R-:W1:Y:S01]  /*40f0*/  LDS R15, [R12] ;  /* 0x000000000c0f7984 */ /* 0x000e620000000800 */
[----:B------:R-:W-:Y:S01]  /*4100*/  ISETP.GE.AND P0, PT, R11, R13, PT ;  /* 0x0000000d0b00720c */ /* 0x000fe20003f06270 */
[----:B-1----:R-:W-:-:S05]  /*4110*/  FMUL R15, R20, R15 ;  /* 0x0000000f140f7220 */ /* 0x002fca0000400000 */
[----:B------:R1:W-:Y:S07]  /*4120*/  STS [R12], R15 ;  /* 0x0000000f0c007388 */ /* 0x0003ee0000000800 */
[----:B------:R-:W-:Y:S05]  /*4130*/  @!P0 BRA `(.L_x_64) ;  /* 0xfffffffc00e48947 */ /* 0x000fea000383ffff */
.L_x_63:
[----:B------:R-:W-:Y:S05]  /*4140*/  BSYNC.RECONVERGENT B0 ;  /* 0x0000000000007941 */ /* 0x000fea0003800200 */
.L_x_62:
[----:B--2---:R-:W-:Y:S01]  /*4150*/  FFMA R20, R47, R20, R51 ;  /* 0x000000142f147223 */ /* 0x004fe20000000033 */
[----:B------:R-:W-:Y:S06]  /*4160*/  @!P2 BRA `(.L_x_65) ;  /* 0x0000000000c0a947 */ /* 0x000fec0003800000 */
[----:B------:R-:W-:-:S07]  /*4170*/  IMAD.MOV.U32 R19, RZ, RZ, RZ ;  /* 0x000000ffff137224 */ /* 0x000fce00078e00ff */
.L_x_71:
[----:B------:R-:W2:Y:S01]  /*4180*/  LDCU UR6, c[0x0][0x3c4] ;  /* 0x00007880ff0677ac */ /* 0x000ea20008000800 */
[----:B------:R-:W-:Y:S01]  /*4190*/  BSSY.RECONVERGENT B2, `(.L_x_66) ;  /* 0x000002a000027945 */ /* 0x000fe20003800200 */
[----:B--2---:R-:W-:-:S04]  /*41a0*/  MOV R13, UR6 ;  /* 0x00000006000d7c02 */ /* 0x004fc80008000f00 */
[----:B------:R-:W-:-:S13]  /*41b0*/  ISETP.GE.AND P0, PT, R46, R13, PT ;  /* 0x0000000d2e00720c */ /* 0x000fda0003f06270 */
[----:B------:R-:W-:Y:S05]  /*41c0*/  @P0 BRA `(.L_x_67) ;  /* 0x0000000000980947 */ /* 0x000fea0003800000 */
[----:B------:R-:W-:-:S06]  /*41d0*/  IMAD R18, R19, 0x4, R1 ;  /* 0x0000000413127824 */ /* 0x000fcc00078e0201 */
[----:B------:R-:W5:Y:S01]  /*41e0*/  LDL R18, [R18] ;  /* 0x0000000012127983 */ /* 0x000f620000100800 */
[----:B------:R-:W-:Y:S01]  /*41f0*/  MOV R11, 0x400 ;  /* 0x00000400000b7802 */ /* 0x000fe20000000f00 */
[----:B------:R-:W-:Y:S01]  /*4200*/  IMAD.MOV.U32 R17, RZ, RZ, R46 ;  /* 0x000000ffff117224 */ /* 0x000fe200078e002e */
[----:B-1----:R-:W1:Y:S02]  /*4210*/  S2R R12, SR_CgaCtaId ;  /* 0x00000000000c7919 */ /* 0x002e640000008800 */
[----:B------:R-:W-:-:S04]  /*4220*/  IADD3 R11, PT, PT, R11, 0x1b00, RZ ;  /* 0x00001b000b0b7810 */ /* 0x000fc80007ffe0ff */
[----:B-1----:R-:W-:-:S05]  /*4230*/  LEA R12, R12, R11, 0x18 ;  /* 0x0000000b0c0c7211 */ /* 0x002fca00078ec0ff */
[----:B------:R-:W-:-:S07]  /*4240*/  IMAD R16, R19, 0x48, R12 ;  /* 0x0000004813107824 */ /* 0x000fce00078e020c */
.L_x_70:
[----:B------:R-:W-:Y:S01]  /*4250*/  IADD3 R12, PT, PT, R16, R17, RZ ;  /* 0x00000011100c7210 */ /* 0x000fe20007ffe0ff */
[----:B------:R-:W-:Y:S02]  /*4260*/  HFMA2 R14, -RZ, RZ, 0.9375, -7.688999176025390625e-06 ;  /* 0x3b808081ff0e7431 */ /* 0x000fe400000001ff */
[----:B------:R-:W-:Y:S01]  /*4270*/  IMAD.MOV.U32 R11, RZ, RZ, 0x437f0000 ;  /* 0x437f0000ff0b7424 */ /* 0x000fe200078e00ff */
[----:B------:R-:W-:Y:S02]  /*4280*/  BSSY.RECONVERGENT B3, `(.L_x_68) ;  /* 0x000000e000037945 */ /* 0x000fe40003800200 */
[----:B------:R-:W1:Y:S01]  /*4290*/  LDS.U8 R12, [R12] ;  /* 0x000000000c0c7984 */ /* 0x000e620000000000 */
        /* <DEDUP_REMOVED lines=11> */
[----:B---3-5:R-:W-:Y:S05]  /*4350*/  CALL.REL.NOINC `($__internal_0_$__cuda_sm3x_div_rn_noftz_f32_slowpath) ;  /* 0x0000001800147944 */ /* 0x028fea0003c00000 */
.L_x_69:
[----:B------:R-:W-:Y:S05]  /*4360*/  BSYNC.RECONVERGENT B3 ;  /* 0x0000000000037941 */ /* 0x000fea0003800200 */
.L_x_68:
[C---:B------:R-:W-:Y:S01]  /*4370*/  IMAD R12, R17.reuse, 0x4, R10 ;  /* 0x00000004110c7824 */ /* 0x040fe200078e020a */
[----:B------:R-:W-:Y:S01]  /*4380*/  MOV R14, 0x44600000 ;  /* 0x44600000000e7802 */ /* 0x000fe20000000f00 */
[----:B------:R-:W1:Y:S01]  /*4390*/  LDCU UR6, c[0x0][0x3c4] ;  /* 0x00007880ff0677ac */ /* 0x000e620008000800 */
[----:B------:R-:W-:Y:S02]  /*43a0*/  VIADD R17, R17, 0x20 ;  /* 0x0000002011117836 */ /* 0x000fe40000000000 */
[----:B------:R-:W2:Y:S01]  /*43b0*/  LDS R13, [R12] ;  /* 0x000000000c0d7984 */ /* 0x000ea20000000800 */
[----:B------:R-:W-:-:S04]  /*43c0*/  FFMA R11, R11, R14, -448 ;  /* 0xc3e000000b0b7423 */ /* 0x000fc8000000000e */
[----:B------:R-:W-:-:S04]  /*43d0*/  FMUL R11, R40, R11 ;  /* 0x0000000b280b7220 */ /* 0x000fc80000400000 */
[----:B--2--5:R-:W-:Y:S01]  /*43e0*/  FFMA R11, R18, R11, R13 ;  /* 0x0000000b120b7223 */ /* 0x024fe2000000000d */
[----:B-1----:R-:W-:-:S04]  /*43f0*/  MOV R13, UR6 ;  /* 0x00000006000d7c02 */ /* 0x002fc80008000f00 */
[----:B------:R2:W-:Y:S01]  /*4400*/  STS [R12], R11 ;  /* 0x0000000b0c007388 */ /* 0x0005e20000000800 */
[----:B------:R-:W-:-:S13]  /*4410*/  ISETP.GE.AND P0, PT, R17, R13, PT ;  /* 0x0000000d1100720c */ /* 0x000fda0003f06270 */
[----:B--2---:R-:W-:Y:S05]  /*4420*/  @!P0 BRA `(.L_x_70) ;  /* 0xfffffffc00888947 */ /* 0x004fea000383ffff */
.L_x_67:
[----:B------:R-:W-:Y:S05]  /*4430*/  BSYNC.RECONVERGENT B2 ;  /* 0x0000000000027941 */ /* 0x000fea0003800200 */
.L_x_66:
[----:B------:R-:W-:-:S05]  /*4440*/  VIADD R19, R19, 0x1 ;  /* 0x0000000113137836 */ /* 0x000fca0000000000 */
[----:B------:R-:W-:-:S13]  /*4450*/  ISETP.GE.AND P0, PT, R19, R32, PT ;  /* 0x000000201300720c */ /* 0x000fda0003f06270 */
[----:B------:R-:W-:Y:S05]  /*4460*/  @!P0 BRA `(.L_x_71) ;  /* 0xfffffffc00448947 */ /* 0x000fea000383ffff */
.L_x_65:
[----:B------:R-:W-:Y:S02]  /*4470*/  ISETP.NE.AND P0, PT, R46, RZ, PT ;  /* 0x000000ff2e00720c */ /* 0x000fe40003f05270 */
[----:B------:R-:W-:-:S11]  /*4480*/  IADD3 R48, PT, PT, R48, 0x8, RZ ;  /* 0x0000000830307810 */ /* 0x000fd60007ffe0ff */
[----:B------:R4:W-:Y:S04]  /*4490*/  @!P0 STS [R28], R45 ;  /* 0x0000002d1c008388 */ /* 0x0009e80000000800 */
[----:B------:R4:W-:Y:S01]  /*44a0*/  @!P0 STS [R49], R20 ;  /* 0x0000001431008388 */ /* 0x0009e20000000800 */
[----:B------:R-:W-:-:S13]  /*44b0*/  ISETP.GE.AND P0, PT, R48, R43, PT ;  /* 0x0000002b3000720c */ /* 0x000fda0003f06270 */
[----:B----4-:R-:W-:Y:S05]  /*44c0*/  @!P0 BRA `(.L_x_72) ;  /* 0xffffffd000d48947 */ /* 0x010fea000383ffff */
.L_x_20:
[----:B------:R-:W-:Y:S05]  /*44d0*/  WARPSYNC.ALL ;  /* 0x0000000000007948 */ /* 0x000fea0003800000 */
[----:B------:R-:W-:Y:S06]  /*44e0*/  BAR.SYNC.DEFER_BLOCKING 0x0 ;  /* 0x0000000000007b1d */ /* 0x000fec0000010000 */
[----:B------:R-:W-:Y:S05]  /*44f0*/  @P5 BRA `(.L_x_73) ;  /* 0xffffffc400485947 */ /* 0x000fea000383ffff */
.L_x_8:
[----:B------:R-:W-:-:S13]  /*4500*/  ISETP.GE.AND P0, PT, R44, R43, PT ;  /* 0x0000002b2c00720c */ /* 0x000fda0003f06270 */
[----:B------:R-:W-:Y:S05]  /*4510*/  @P0 EXIT ;  /* 0x000000000000094d */ /* 0x000fea0003800000 */
[----:B------:R-:W4:Y:S01]  /*4520*/  LDCU UR7, c[0x0][0x3c0] ;  /* 0x00007800ff0777ac */ /* 0x000f220008000800 */
[----:B------:R-:W-:Y:S02]  /*4530*/  LOP3.LUT R0, RZ, R46, RZ, 0x33, !PT ;  /* 0x0000002eff007212 */ /* 0x000fe400078e33ff */
[C---:B--23--:R-:W-:Y:S01]  /*4540*/  LOP3.LUT R2, R46.reuse, 0x20, RZ, 0xfc, !PT ;  /* 0x000000202e027812 */ /* 0x04cfe200078efcff */
[----:B------:R-:W2:Y:S01]  /*4550*/  LDCU.64 UR4, c[0x0][0x3b0] ;  /* 0x00007600ff0477ac */ /* 0x000ea20008000a00 */
[----:B------:R-:W-:Y:S01]  /*4560*/  LOP3.LUT R8, R46, 0x40, RZ, 0xfc, !PT ;  /* 0x000000402e087812 */ /* 0x000fe200078efcff */
[----:B------:R-:W-:Y:S01]  /*4570*/  IMAD.IADD R0, R0, 0x1, R13 ;  /* 0x0000000100007824 */ /* 0x000fe200078e020d */
[----:B------:R-:W-:Y:S01]  /*4580*/  LOP3.LUT R3, R46, 0x60, RZ, 0xfc, !PT ;  /* 0x000000602e037812 */ /* 0x000fe200078efcff */
[----:B------:R-:W3:Y:S03]  /*4590*/  LDCU UR12, c[0x0][0x3c4] ;  /* 0x00007880ff0c77ac */ /* 0x000ee60008000800 */
[----:B------:R-:W-:Y:S01]  /*45a0*/  LOP3.LUT R9, R0, 0x60, RZ, 0xc0, !PT ;  /* 0x0000006000097812 */ /* 0x000fe200078ec0ff */
[----:B----4-:R-:W-:-:S02]  /*45b0*/  USHF.R.S32.HI UR6, URZ, 0x1f, UR7 ;  /* 0x0000001fff067899 */ /* 0x010fc40008011407 */
[----:B------:R-:W-:Y:S01]  /*45c0*/  IMAD R33, R33, UR7, RZ ;  /* 0x0000000721217c24 */ /* 0x000fe2000f8e02ff */
[----:B--2---:R-:W-:-:S03]  /*45d0*/  UIADD3 UR4, UP0, UPT, UR4, 0x80, URZ ;  /* 0x0000008004047890 */ /* 0x004fc6000ff1e0ff */
[C---:B------:R-:W-:Y:S02]  /*45e0*/  IMAD R33, R56.reuse, UR6, R33 ;  /* 0x0000000638217c24 */ /* 0x040fe4000f8e0221 */
[----:B------:R-:W-:Y:S01]  /*45f0*/  IMAD.WIDE.U32 R56, R56, UR7, RZ ;  /* 0x0000000738387c25 */ /* 0x000fe2000f8e00ff */
[----:B------:R-:W-:-:S04]  /*4600*/  UIADD3.X UR5, UPT, UPT, URZ, UR5, URZ, UP0, !UPT ;  /* 0x00000005ff057290 */ /* 0x000fc800087fe4ff */
[----:B---3--:R-:W-:-:S08]  /*4610*/  IADD3 R4, PT, PT, R57, R33, RZ ;  /* 0x0000002139047210 */ /* 0x008fd00007ffe0ff */
.L_x_93:
[----:B--2---:R-:W2:Y:S01]  /*4620*/  LDCU UR6, c[0x0][0x3c4] ;  /* 0x00007880ff0677ac */ /* 0x004ea20008000800 */
[----:B------:R-:W-:Y:S01]  /*4630*/  BSSY.RECONVERGENT B2, `(.L_x_74) ;  /* 0x00000bc000027945 */ /* 0x000fe20003800200 */
[----:B--2---:R-:W-:-:S13]  /*4640*/  ISETP.GE.AND P0, PT, R46, UR6, PT ;  /* 0x000000062e007c0c */ /* 0x004fda000bf06270 */
[----:B-1-3--:R-:W-:Y:S05]  /*4650*/  @P0 BRA `(.L_x_75) ;  /* 0x0000000800e40947 */ /* 0x00afea0003800000 */
[----:B-1----:R-:W1:Y:S01]  /*4660*/  S2R R12, SR_CgaCtaId ;  /* 0x00000000000c7919 */ /* 0x002e620000008800 */
[----:B------:R-:W-:Y:S01]  /*4670*/  MOV R11, 0x400 ;  /* 0x00000400000b7802 */ /* 0x000fe20000000f00 */
[----:B------:R-:W-:Y:S01]  /*4680*/  BSSY.RECONVERGENT B3, `(.L_x_76) ;  /* 0x0000054000037945 */ /* 0x000fe20003800200 */
[----:B------:R-:W-:Y:S02]  /*4690*/  ISETP.NE.AND P1, PT, R9, 0x60, PT ;  /* 0x000000600900780c */ /* 0x000fe40003f25270 */
[----:B------:R-:W-:Y:S01]  /*46a0*/  MOV R6, R46 ;  /* 0x0000002e00067202 */ /* 0x000fe20000000f00 */
[----:B------:R-:W-:-:S05]  /*46b0*/  VIADD R5, R11, 0x2d80 ;  /* 0x00002d800b057836 */ /* 0x000fca0000000000 */
[----:B-1----:R-:W-:-:S04]  /*46c0*/  LEA R5, R12, R5, 0x18 ;  /* 0x000000050c057211 */ /* 0x002fc800078ec0ff */
[----:B------:R-:W-:Y:S01]  /*46d0*/  LEA R7, R44, R5, 0x2 ;  /* 0x000000052c077211 */ /* 0x000fe200078e10ff */
[----:B------:R-:W-:-:S05]  /*46e0*/  IMAD R5, R37, 0x20, R44 ;  /* 0x0000002025057824 */ /* 0x000fca00078e022c */
[----:B------:R-:W1:Y:S02]  /*46f0*/  LDS R7, [R7] ;  /* 0x0000000007077984 */ /* 0x000e640000000800 */
[----:B-1----:R-:W-:-:S04]  /*4700*/  FSETP.GT.AND P0, PT, R7, RZ, PT ;  /* 0x000000ff0700720b */ /* 0x002fc80003f04000 */
[----:B------:R-:W-:Y:S01]  /*4710*/  FSEL R10, R7, 9.9999999392252902908e-09, P0 ;  /* 0x322bcc77070a7808 */ /* 0x000fe20000000000 */
[----:B------:R-:W-:Y:S08]  /*4720*/  @!P1 BRA `(.L_x_77) ;  /* 0x0000000400249947 */ /* 0x000ff00003800000 */
[----:B------:R-:W-:Y:S01]  /*4730*/  VIADD R11, R11, 0x2e00 ;  /* 0x00002e000b0b7836 */ /* 0x000fe20000000000 */
[----:B------:R-:W1:Y:S01]  /*4740*/  MUFU.RCP R13, R10 ;  /* 0x0000000a000d7308 */ /* 0x000e620000001000 */
[----:B------:R-:W-:Y:S03]  /*4750*/  BSSY.RECONVERGENT B4, `(.L_x_78) ;  /* 0x0000010000047945 */ /* 0x000fe60003800200 */
[----:B------:R-:W-:-:S05]  /*4760*/  LEA R7, R12, R11, 0x18 ;  /* 0x0000000b0c077211 */ /* 0x000fca00078ec0ff */
[----:B------:R-:W-:-:S05]  /*4770*/  IMAD R7, R44, 0x120, R7 ;  /* 0x000001202c077824 */ /* 0x000fca00078e0207 */
[----:B------:R-:W-:Y:S01]  /*4780*/  LEA R7, R46, R7, 0x2 ;  /* 0x000000072e077211 */ /* 0x000fe200078e10ff */
[----:B-1----:R-:W-:-:S04]  /*4790*/  FFMA R6, -R10, R13, 1 ;  /* 0x3f8000000a067423 */ /* 0x002fc8000000010d */
[----:B------:R-:W1:Y:S01]  /*47a0*/  LDS R11, [R7] ;  /* 0x00000000070b7984 */ /* 0x000e620000000800 */
[----:B------:R-:W-:Y:S01]  /*47b0*/  FFMA R6, R13, R6, R13 ;  /* 0x000000060d067223 */ /* 0x000fe2000000000d */
[----:B-1----:R-:W1:Y:S03]  /*47c0*/  FCHK P0, R11, R10 ;  /* 0x0000000a0b007302 */ /* 0x002e660000000000 */
[----:B------:R-:W-:-:S04]  /*47d0*/  FFMA R13, R11, R6, RZ ;  /* 0x000000060b0d7223 */ /* 0x000fc800000000ff */
[----:B------:R-:W-:-:S04]  /*47e0*/  FFMA R12, -R10, R13, R11 ;  /* 0x0000000d0a0c7223 */ /* 0x000fc8000000010b */
[----:B------:R-:W-:Y:S01]  /*47f0*/  FFMA R6, R6, R12, R13 ;  /* 0x0000000c06067223 */ /* 0x000fe2000000000d */
[----:B-1----:R-:W-:Y:S06]  /*4800*/  @!P0 BRA `(.L_x_79) ;  /* 0x0000000000108947 */ /* 0x002fec0003800000 */
[----:B------:R-:W-:Y:S01]  /*4810*/  IMAD.MOV.U32 R12, RZ, RZ, R10 ;  /* 0x000000ffff0c7224 */ /* 0x000fe200078e000a */
[----:B------:R-:W-:-:S07]  /*4820*/  MOV R14, 0x4840 ;  /* 0x00004840000e7802 */ /* 0x000fce0000000f00 */
[----:B-----5:R-:W-:Y:S05]  /*4830*/  CALL.REL.NOINC `($__internal_0_$__cuda_sm3x_div_rn_noftz_f32_slowpath) ;  /* 0x0000001000dc7944 */ /* 0x020fea0003c00000 */
[----:B------:R-:W-:-:S07]  /*4840*/  MOV R6, R11 ;  /* 0x0000000b00067202 */ /* 0x000fce0000000f00 */
.L_x_79:
[----:B------:R-:W-:Y:S05]  /*4850*/  BSYNC.RECONVERGENT B4 ;  /* 0x0000000000047941 */ /* 0x000fea0003800200 */
.L_x_78:
[----:B------:R-:W1:Y:S01]  /*4860*/  LDCU UR6, c[0x0][0x3c4] ;  /* 0x00007880ff0677ac */ /* 0x000e620008000800 */
[----:B------:R-:W-:Y:S01]  /*4870*/  MOV R13, R35 ;  /* 0x00000023000d7202 */ /* 0x000fe20000000f00 */
[----:B------:R-:W-:Y:S01]  /*4880*/  IMAD.MOV.U32 R12, RZ, RZ, R54 ;  /* 0x000000ffff0c7224 */ /* 0x000fe200078e0036 */
[----:B------:R-:W-:Y:S01]  /*4890*/  F2FP.F16.F32.PACK_AB R6, RZ, R6 ;  /* 0x00000006ff06723e */ /* 0x000fe200000000ff */
[----:B------:R-:W2:Y:S02]  /*48a0*/  LDCU.64 UR10, c[0x0][0x3b0] ;  /* 0x00007600ff0a77ac */ /* 0x000ea40008000a00 */
[----:B-1----:R-:W-:-:S04]  /*48b0*/  IMAD.WIDE.U32 R12, R5, UR6, R12 ;  /* 0x00000006050c7c25 */ /* 0x002fc8000f8e000c */
[----:B------:R-:W-:Y:S01]  /*48c0*/  IMAD R11, R5, R34, R13 ;  /* 0x00000022050b7224 */ /* 0x000fe200078e020d */
[----:B------:R-:W-:-:S05]  /*48d0*/  IADD3 R12, P0, PT, R46, R12, RZ ;  /* 0x0000000c2e0c7210 */ /* 0x000fca0007f1e0ff */
[----:B------:R-:W-:Y:S01]  /*48e0*/  IMAD.X R11, RZ, RZ, R11, P0 ;  /* 0x000000ffff0b7224 */ /* 0x000fe200000e060b */
[----:B--2---:R-:W-:-:S04]  /*48f0*/  LEA R16, P0, R12, UR10, 0x1 ;  /* 0x0000000a0c107c11 */ /* 0x004fc8000f8008ff */
[--C-:B------:R-:W-:Y:S02]  /*4900*/  LEA.HI.X R17, R12, UR11, R11.reuse, 0x1, P0 ;  /* 0x0000000b0c117c11 */ /* 0x100fe400080f0c0b */
[----:B------:R-:W-:Y:S02]  /*4910*/  PRMT R11, R6, 0x7610, R11 ;  /* 0x00007610060b7816 */ /* 0x000fe4000000000b */
[----:B------:R-:W-:Y:S02]  /*4920*/  ISETP.NE.AND P0, PT, R9, RZ, PT ;  /* 0x000000ff0900720c */ /* 0x000fe40003f05270 */
[----:B------:R-:W-:Y:S01]  /*4930*/  MOV R6, R2 ;  /* 0x0000000200067202 */ /* 0x000fe20000000f00 */
[----:B------:R1:W-:Y:S10]  /*4940*/  STG.E.U16 desc[UR8][R16.64], R11 ;  /* 0x0000000b10007986 */ /* 0x0003f4000c101508 */
[----:B------:R-:W-:Y:S05]  /*4950*/  @!P0 BRA `(.L_x_77) ;  /* 0x0000000000988947 */ /* 0x000fea0003800000 */
[----:B------:R-:W2:Y:S01]  /*4960*/  LDS R13, [R7+0x80] ;  /* 0x00008000070d7984 */ /* 0x000ea20000000800 */
[----:B-1----:R-:W1:Y:S01]  /*4970*/  MUFU.RCP R11, R10 ;  /* 0x0000000a000b7308 */ /* 0x002e620000001000 */
[----:B------:R-:W-:Y:S01]  /*4980*/  BSSY.RECONVERGENT B4, `(.L_x_80) ;  /* 0x000000d000047945 */ /* 0x000fe20003800200 */
[----:B------:R-:W-:Y:S01]  /*4990*/  ISETP.NE.AND P4, PT, R9, 0x20, PT ;  /* 0x000000200900780c */ /* 0x000fe20003f85270 */
[----:B-1----:R-:W-:-:S04]  /*49a0*/  FFMA R6, -R10, R11, 1 ;  /* 0x3f8000000a067423 */ /* 0x002fc8000000010b */
[----:B------:R-:W-:Y:S01]  /*49b0*/  FFMA R6, R11, R6, R11 ;  /* 0x000000060b067223 */ /* 0x000fe2000000000b */
[----:B--2---:R-:W1:Y:S03]  /*49c0*/  FCHK P0, R13, R10 ;  /* 0x0000000a0d007302 */ /* 0x004e660000000000 */
[----:B------:R-:W-:-:S04]  /*49d0*/  FFMA R11, R6, R13, RZ ;  /* 0x0000000d060b7223 */ /* 0x000fc800000000ff */
[----:B------:R-:W-:-:S04]  /*49e0*/  FFMA R12, -R10, R11, R13 ;  /* 0x0000000b0a0c7223 */ /* 0x000fc8000000010d */
[----:B------:R-:W-:Y:S01]  /*49f0*/  FFMA R11, R6, R12, R11 ;  /* 0x0000000c060b7223 */ /* 0x000fe2000000000b */
[----:B-1----:R-:W-:Y:S06]  /*4a00*/  @!P0 BRA `(.L_x_81) ;  /* 0x0000000000108947 */ /* 0x002fec0003800000 */
[----:B------:R-:W-:Y:S01]  /*4a10*/  IMAD.MOV.U32 R11, RZ, RZ, R13 ;  /* 0x000000ffff0b7224 */ /* 0x000fe200078e000d */
[----:B------:R-:W-:Y:S02]  /*4a20*/  MOV R12, R10 ;  /* 0x0000000a000c7202 */ /* 0x000fe40000000f00 */
[----:B------:R-:W-:-:S07]  /*4a30*/  MOV R14, 0x4a50 ;  /* 0x00004a50000e7802 */ /* 0x000fce0000000f00 */
[----:B-----5:R-:W-:Y:S05]  /*4a40*/  CALL.REL.NOINC `($__internal_0_$__cuda_sm3x_div_rn_noftz_f32_slowpath) ;  /* 0x0000001000587944 */ /* 0x020fea0003c00000 */
.L_x_81:
[----:B------:R-:W-:Y:S05]  /*4a50*/  BSYNC.RECONVERGENT B4 ;  /* 0x0000000000047941 */ /* 0x000fea0003800200 */
.L_x_80:
[----:B------:R-:W-:Y:S01]  /*4a60*/  F2FP.F16.F32.PACK_AB R11, RZ, R11 ;  /* 0x0000000bff0b723e */ /* 0x000fe200000000ff */
[----:B------:R-:W-:-:S04]  /*4a70*/  IMAD.MOV.U32 R6, RZ, RZ, R8 ;  /* 0x000000ffff067224 */ /* 0x000fc800078e0008 */
[----:B------:R2:W-:Y:S01]  /*4a80*/  STG.E.U16 desc[UR8][R16.64+0x40], R11 ;  /* 0x0000400b10007986 */ /* 0x0005e2000c101508 */
[----:B------:R-:W-:Y:S05]  /*4a90*/  @!P4 BRA `(.L_x_77) ;  /* 0x000000000048c947 */ /* 0x000fea0003800000 */
[----:B------:R-:W1:Y:S01]  /*4aa0*/  LDS R7, [R7+0x100] ;  /* 0x0001000007077984 */ /* 0x000e620000000800 */
[----:B--2---:R-:W2:Y:S01]  /*4ab0*/  MUFU.RCP R11, R10 ;  /* 0x0000000a000b7308 */ /* 0x004ea20000001000 */
[----:B------:R-:W-:Y:S01]  /*4ac0*/  BSSY.RECONVERGENT B4, `(.L_x_82) ;  /* 0x000000c000047945 */ /* 0x000fe20003800200 */
[----:B--2---:R-:W-:-:S04]  /*4ad0*/  FFMA R6, -R10, R11, 1 ;  /* 0x3f8000000a067423 */ /* 0x004fc8000000010b */
[----:B------:R-:W-:Y:S02]  /*4ae0*/  FFMA R6, R11, R6, R11 ;  /* 0x000000060b067223 */ /* 0x000fe4000000000b */
[----:B-1----:R-:W1:Y:S02]  /*4af0*/  FCHK P0, R7, R10 ;  /* 0x0000000a07007302 */ /* 0x002e640000000000 */
[----:B------:R-:W-:-:S04]  /*4b00*/  FFMA R11, R6, R7, RZ ;  /* 0x00000007060b7223 */ /* 0x000fc800000000ff */
[----:B------:R-:W-:-:S04]  /*4b10*/  FFMA R12, -R10, R11, R7 ;  /* 0x0000000b0a0c7223 */ /* 0x000fc80000000107 */
[----:B------:R-:W-:Y:S01]  /*4b20*/  FFMA R11, R6, R12, R11 ;  /* 0x0000000c060b7223 */ /* 0x000fe2000000000b */
[----:B-1----:R-:W-:Y:S06]  /*4b30*/  @!P0 BRA `(.L_x_83) ;  /* 0x0000000000108947 */ /* 0x002fec0003800000 */
[----:B------:R-:W-:Y:S02]  /*4b40*/  MOV R11, R7 ;  /* 0x00000007000b7202 */ /* 0x000fe40000000f00 */
[----:B------:R-:W-:Y:S02]  /*4b50*/  MOV R12, R10 ;  /* 0x0000000a000c7202 */ /* 0x000fe40000000f00 */
[----:B------:R-:W-:-:S07]  /*4b60*/  MOV R14, 0x4b80 ;  /* 0x00004b80000e7802 */ /* 0x000fce0000000f00 */
[----:B-----5:R-:W-:Y:S05]  /*4b70*/  CALL.REL.NOINC `($__internal_0_$__cuda_sm3x_div_rn_noftz_f32_slowpath) ;  /* 0x00000010000c7944 */ /* 0x020fea0003c00000 */
.L_x_83:
[----:B------:R-:W-:Y:S05]  /*4b80*/  BSYNC.RECONVERGENT B4 ;  /* 0x0000000000047941 */ /* 0x000fea0003800200 */
.L_x_82:
[----:B------:R-:W-:Y:S01]  /*4b90*/  F2FP.F16.F32.PACK_AB R11, RZ, R11 ;  /* 0x0000000bff0b723e */ /* 0x000fe200000000ff */
[----:B------:R-:W-:-:S04]  /*4ba0*/  IMAD.MOV.U32 R6, RZ, RZ, R3 ;  /* 0x000000ffff067224 */ /* 0x000fc800078e0003 */
[----:B------:R3:W-:Y:S03]  /*4bb0*/  STG.E.U16 desc[UR8][R16.64+0x80], R11 ;  /* 0x0000800b10007986 */ /* 0x0007e6000c101508 */
.L_x_77:
[----:B------:R-:W-:Y:S05]  /*4bc0*/  BSYNC.RECONVERGENT B3 ;  /* 0x0000000000037941 */ /* 0x000fea0003800200 */
.L_x_76:
[----:B------:R-:W-:-:S13]  /*4bd0*/  ISETP.GE.U32.AND P0, PT, R0, 0x60, PT ;  /* 0x000000600000780c */ /* 0x000fda0003f06070 */
[----:B------:R-:W-:Y:S05]  /*4be0*/  @!P0 BRA `(.L_x_75) ;  /* 0x0000000400808947 */ /* 0x000fea0003800000 */
[----:B------:R-:W4:Y:S01]  /*4bf0*/  S2UR UR7, SR_CgaCtaId ;  /* 0x00000000000779c3 */ /* 0x000f220000008800 */
[----:B------:R-:W4:Y:S01]  /*4c00*/  LDCU UR10, c[0x0][0x3c4] ;  /* 0x00007880ff0a77ac */ /* 0x000f220008000800 */
[----:B------:R-:W-:Y:S01]  /*4c10*/  HFMA2 R7, -RZ, RZ, 0, 0 ;  /* 0x00000000ff077431 */ /* 0x000fe200000001ff */
[----:B------:R-:W-:Y:S01]  /*4c20*/  IADD3 R5, P0, PT, R5, R56, RZ ;  /* 0x0000003805057210 */ /* 0x000fe20007f1e0ff */
[----:B------:R-:W-:-:S03]  /*4c30*/  UMOV UR6, 0x400 ;  /* 0x0000040000067882 */ /* 0x000fc60000000000 */
[----:B-123--:R-:W-:Y:S01]  /*4c40*/  IADD3.X R11, PT, PT, RZ, R4, RZ, P0, !PT ;  /* 0x00000004ff0b7210 */ /* 0x00efe200007fe4ff */
[----:B------:R-:W-:Y:S01]  /*4c50*/  UIADD3 UR6, UPT, UPT, UR6, 0x2e00, URZ ;  /* 0x00002e0006067890 */ /* 0x000fe2000fffe0ff */
[----:B------:R-:W-:Y:S02]  /*4c60*/  IMAD R14, R34, R5, RZ ;  /* 0x00000005220e7224 */ /* 0x000fe400078e02ff */
[----:B----4-:R-:W-:-:S04]  /*4c70*/  IMAD.WIDE.U32 R12, R5, UR10, R6 ;  /* 0x0000000a050c7c25 */ /* 0x010fc8000f8e0006 */
[----:B------:R-:W-:Y:S01]  /*4c80*/  IMAD R11, R11, UR10, R14 ;  /* 0x0000000a0b0b7c24 */ /* 0x000fe2000f8e020e */
[----:B------:R-:W-:Y:S01]  /*4c90*/  ULEA UR6, UR7, UR6, 0x18 ;  /* 0x0000000607067291 */ /* 0x000fe2000f8ec0ff */
[----:B------:R-:W-:Y:S01]  /*4ca0*/  IMAD R5, R44, 0x48, R6 ;  /* 0x000000482c057824 */ /* 0x000fe200078e0206 */
[----:B------:R-:W-:Y:S01]  /*4cb0*/  LEA R14, P0, R12, UR4, 0x1 ;  /* 0x000000040c0e7c11 */ /* 0x000fe2000f8008ff */
[----:B------:R-:W-:-:S03]  /*4cc0*/  IMAD.IADD R15, R13, 0x1, R11 ;  /* 0x000000010d0f7824 */ /* 0x000fc600078e020b */
[----:B------:R-:W-:Y:S02]  /*4cd0*/  LEA R5, R5, UR6, 0x2 ;  /* 0x0000000605057c11 */ /* 0x000fe4000f8e10ff */
[----:B------:R-:W-:Y:S02]  /*4ce0*/  LEA.HI.X R15, R12, UR5, R15, 0x1, P0 ;  /* 0x000000050c0f7c11 */ /* 0x000fe400080f0c0f */
[----:B------:R-:W-:-:S07]  /*4cf0*/  IADD3 R5, PT, PT, R5, 0x100, RZ ;  /* 0x0000010005057810 */ /* 0x000fce0007ffe0ff */
.L_x_92:
[----:B------:R-:W1:Y:S01]  /*4d00*/  LDS R13, [R5+-0x100] ;  /* 0xffff0000050d7984 */ /* 0x000e620000000800 */
[----:B------:R-:W2:Y:S01]  /*4d10*/  MUFU.RCP R7, R10 ;  /* 0x0000000a00077308 */ /* 0x000ea20000001000 */
[----:B------:R-:W-:Y:S01]  /*4d20*/  BSSY.RECONVERGENT B3, `(.L_x_84) ;  /* 0x000000e000037945 */ /* 0x000fe20003800200 */
[----:B------:R-:W-:Y:S01]  /*4d30*/  MOV R16, R14 ;  /* 0x0000000e00107202 */ /* 0x000fe20000000f00 */
[----:B------:R-:W-:Y:S02]  /*4d40*/  IMAD.MOV.U32 R17, RZ, RZ, R15 ;  /* 0x000000ffff117224 */ /* 0x000fe400078e000f */
[----:B--2---:R-:W-:-:S04]  /*4d50*/  FFMA R12, -R10, R7, 1 ;  /* 0x3f8000000a0c7423 */ /* 0x004fc80000000107 */
[----:B------:R-:W-:Y:S01]  /*4d60*/  FFMA R7, R7, R12, R7 ;  /* 0x0000000c07077223 */ /* 0x000fe20000000007 */
[----:B-1----:R-:W1:Y:S03]  /*4d70*/  FCHK P0, R13, R10 ;  /* 0x0000000a0d007302 */ /* 0x002e660000000000 */
        /* <DEDUP_REMOVED lines=8> */
.L_x_85:
[----:B------:R-:W-:Y:S05]  /*4e00*/  BSYNC.RECONVERGENT B3 ;  /* 0x0000000000037941 */ /* 0x000fea0003800200 */
.L_x_84:
[----:B------:R-:W1:Y:S01]  /*4e10*/  LDS R13, [R5+-0x80] ;  /* 0xffff8000050d7984 */ /* 0x000e620000000800 */
[----:B------:R-:W2:Y:S01]  /*4e20*/  MUFU.RCP R7, R10 ;  /* 0x0000000a00077308 */ /* 0x000ea20000001000 */
[----:B------:R-:W-:Y:S01]  /*4e30*/  F2FP.F16.F32.PACK_AB R11, RZ, R11 ;  /* 0x0000000bff0b723e */ /* 0x000fe200000000ff */
[----:B------:R-:W-:Y:S03]  /*4e40*/  BSSY.RECONVERGENT B3, `(.L_x_86) ;  /* 0x000000e000037945 */ /* 0x000fe60003800200 */
[----:B------:R-:W-:-:S05]  /*4e50*/  PRMT R14, R11, 0x7610, R14 ;  /* 0x000076100b0e7816 */ /* 0x000fca000000000e */
[----:B------:R3:W-:Y:S01]  /*4e60*/  STG.E.U16 desc[UR8][R16.64+-0x80], R14 ;  /* 0xffff800e10007986 */ /* 0x0007e2000c101508 */
[----:B--2---:R-:W-:-:S04]  /*4e70*/  FFMA R12, -R10, R7, 1 ;  /* 0x3f8000000a0c7423 */ /* 0x004fc80000000107 */
[----:B------:R-:W-:Y:S01]  /*4e80*/  FFMA R7, R7, R12, R7 ;  /* 0x0000000c07077223 */ /* 0x000fe20000000007 */
[----:B-1----:R-:W1:Y:S03]  /*4e90*/  FCHK P0, R13, R10 ;  /* 0x0000000a0d007302 */ /* 0x002e660000000000 */
[----:B------:R-:W-:-:S04]  /*4ea0*/  FFMA R11, R7, R13, RZ ;  /* 0x0000000d070b7223 */ /* 0x000fc800000000ff */
[----:B------:R-:W-:-:S04]  /*4eb0*/  FFMA R12, -R10, R11, R13 ;  /* 0x0000000b0a0c7223 */ /* 0x000fc8000000010d */
[----:B------:R-:W-:Y:S01]  /*4ec0*/  FFMA R11, R7, R12, R11 ;  /* 0x0000000c070b7223 */ /* 0x000fe2000000000b */
[----:B-1-3--:R-:W-:Y:S06]  /*4ed0*/  @!P0 BRA `(.L_x_87) ;  /* 0x0000000000108947 */ /* 0x00afec0003800000 */
[----:B------:R-:W-:Y:S01]  /*4ee0*/  IMAD.MOV.U32 R11, RZ, RZ, R13 ;  /* 0x000000ffff0b7224 */ /* 0x000fe200078e000d */
[----:B------:R-:W-:Y:S02]  /*4ef0*/  MOV R12, R10 ;  /* 0x0000000a000c7202 */ /* 0x000fe40000000f00 */
[----:B------:R-:W-:-:S07]  /*4f00*/  MOV R14, 0x4f20 ;  /* 0x00004f20000e7802 */ /* 0x000fce0000000f00 */
[----:B-----5:R-:W-:Y:S05]  /*4f10*/  CALL.REL.NOINC `($__internal_0_$__cuda_sm3x_div_rn_noftz_f32_slowpath) ;  /* 0x0000000c00247944 */ /* 0x020fea0003c00000 */
.L_x_87:
[----:B------:R-:W-:Y:S05]  /*4f20*/  BSYNC.RECONVERGENT B3 ;  /* 0x0000000000037941 */ /* 0x000fea0003800200 */
.L_x_86:
[----:B------:R-:W1:Y:S01]  /*4f30*/  LDS R13, [R5] ;  /* 0x00000000050d7984 */ /* 0x000e620000000800 */
        /* <DEDUP_REMOVED lines=12> */
[----:B------:R-:W-:Y:S01]  /*5000*/  MOV R11, R13 ;  /* 0x0000000d000b7202 */ /* 0x000fe20000000f00 */
[----:B------:R-:W-:Y:S01]  /*5010*/  IMAD.MOV.U32 R12, RZ, RZ, R10 ;  /* 0x000000ffff0c7224 */ /* 0x000fe200078e000a */
[----:B------:R-:W-:-:S07]  /*5020*/  MOV R14, 0x5040 ;  /* 0x00005040000e7802 */ /* 0x000fce0000000f00 */
[----:B-----5:R-:W-:Y:S05]  /*5030*/  CALL.REL.NOINC `($__internal_0_$__cuda_sm3x_div_rn_noftz_f32_slowpath) ;  /* 0x0000000800dc7944 */ /* 0x020fea0003c00000 */
.L_x_89:
[----:B------:R-:W-:Y:S05]  /*5040*/  BSYNC.RECONVERGENT B3 ;  /* 0x0000000000037941 */ /* 0x000fea0003800200 */
.L_x_88:
[----:B------:R-:W1:Y:S01]  /*5050*/  LDS R13, [R5+0x80] ;  /* 0x00008000050d7984 */ /* 0x000e620000000800 */
        /* <DEDUP_REMOVED lines=12> */
[----:B------:R-:W-:Y:S02]  /*5120*/  MOV R11, R13 ;  /* 0x0000000d000b7202 */ /* 0x000fe40000000f00 */
[----:B------:R-:W-:Y:S02]  /*5130*/  MOV R12, R10 ;  /* 0x0000000a000c7202 */ /* 0x000fe40000000f00 */
[----:B------:R-:W-:-:S07]  /*5140*/  MOV R14, 0x5160 ;  /* 0x00005160000e7802 */ /* 0x000fce0000000f00 */
[----:B-----5:R-:W-:Y:S05]  /*5150*/  CALL.REL.NOINC `($__internal_0_$__cuda_sm3x_div_rn_noftz_f32_slowpath) ;  /* 0x0000000800947944 */ /* 0x020fea0003c00000 */
.L_x_91:
[----:B------:R-:W-:Y:S05]  /*5160*/  BSYNC.RECONVERGENT B3 ;  /* 0x0000000000037941 */ /* 0x000fea0003800200 */
.L_x_90:
[----:B------:R-:W-:Y:S01]  /*5170*/  F2FP.F16.F32.PACK_AB R11, RZ, R11 ;  /* 0x0000000bff0b723e */ /* 0x000fe200000000ff */
[----:B------:R-:W-:Y:S01]  /*5180*/  VIADD R6, R6, 0x80 ;  /* 0x0000008006067836 */ /* 0x000fe20000000000 */
[----:B------:R-:W-:Y:S02]  /*5190*/  IADD3 R14, P1, PT, R16, 0x100, RZ ;  /* 0x00000100100e7810 */ /* 0x000fe40007f3e0ff */
[----:B------:R-:W-:Y:S01]  /*51a0*/  IADD3 R5, PT, PT, R5, 0x200, RZ ;  /* 0x0000020005057810 */ /* 0x000fe20007ffe0ff */
[----:B------:R4:W-:Y:S01]  /*51b0*/  STG.E.U16 desc[UR8][R16.64+0x40], R11 ;  /* 0x0000400b10007986 */ /* 0x0009e2000c101508 */
[----:B------:R-:W-:Y:S02]  /*51c0*/  ISETP.GE.AND P0, PT, R6, UR12, PT ;  /* 0x0000000c06007c0c */ /* 0x000fe4000bf06270 */
[----:B------:R-:W-:-:S11]  /*51d0*/  IADD3.X R15, PT, PT, RZ, R17, RZ, P1, !PT ;  /* 0x00000011ff0f7210 */ /* 0x000fd60000ffe4ff */
[----:B----4-:R-:W-:Y:S05]  /*51e0*/  @!P0 BRA `(.L_x_92) ;  /* 0xfffffff800c48947 */ /* 0x010fea000383ffff */
.L_x_75:
[----:B------:R-:W-:Y:S05]  /*51f0*/  BSYNC.RECONVERGENT B2 ;  /* 0x0000000000027941 */ /* 0x000fea0003800200 */
.L_x_74:
[----:B------:R-:W-:-:S05]  /*5200*/  VIADD R44, R44, 0x8 ;  /* 0x000000082c2c7836 */ /* 0x000fca0000000000 */
[----:B------:R-:W-:-:S13]  /*5210*/  ISETP.GE.AND P0, PT, R44, R43, PT ;  /* 0x0000002b2c00720c */ /* 0x000fda0003f06270 */
[----:B------:R-:W-:Y:S05]  /*5220*/  @!P0 BRA `(.L_x_93) ;  /* 0xfffffff000fc8947 */ /* 0x000fea000383ffff */
[----:B------:R-:W-:Y:S05]  /*5230*/  EXIT ;  /* 0x000000000000794d */ /* 0x000fea0003800000 */
.L_x_35:
[----:B------:R-:W-:Y:S01]  /*5240*/  HFMA2 R21, -RZ, RZ, 0, 9.5367431640625e-07 ;  /* 0x00000010ff157431 */ /* 0x000fe200000001ff */
[----:B------:R-:W-:Y:S01]  /*5250*/  BSSY B0, `(.L_x_94) ;  /* 0x0000007000007945 */ /* 0x000fe20003800000 */
[----:B------:R-:W-:Y:S01]  /*5260*/  MOV R22, R19 ;  /* 0x0000001300167202 */ /* 0x000fe20000000f00 */
[----:B------:R-:W-:Y:S01]  /*5270*/  IMAD.MOV.U32 R24, RZ, RZ, 0x1f ;  /* 0x0000001fff187424 */ /* 0x000fe200078e00ff */
[----:B------:R-:W-:-:S07]  /*5280*/  MOV R15, 0xffffffff ;  /* 0xffffffff000f7802 */ /* 0x000fce0000000f00 */
[----:B------:R-:W-:Y:S05]  /*5290*/  WARPSYNC.COLLECTIVE R15, `(.L_x_95) ;  /* 0x000000000f087348 */ /* 0x000fea0003c00000 */
[----:B------:R1:W2:Y:S02]  /*52a0*/  SHFL.DOWN P1, R20, R22, R21, R24 ;  /* 0x0800001516147389 */ /* 0x0002a40000020018 */
[----:B-12---:R-:W-:Y:S05]  /*52b0*/  ENDCOLLECTIVE ;  /* 0x000000000000791b */ /* 0x006fea0003800000 */
.L_x_95:
[----:B------:R-:W-:Y:S05]  /*52c0*/  BSYNC B0 ;  /* 0x0000000000007941 */ /* 0x000fea0003800000 */
.L_x_94:
[----:B------:R-:W-:Y:S01]  /*52d0*/  MOV R12, R20 ;  /* 0x00000014000c7202 */ /* 0x000fe20000000f00 */
[----:B------:R-:W-:Y:S01]  /*52e0*/  HFMA2 R21, -RZ, RZ, 0, 4.76837158203125e-07 ;  /* 0x00000008ff157431 */ /* 0x000fe200000001ff */
[----:B------:R-:W-:Y:S01]  /*52f0*/  MOV R24, 0x1f ;  /* 0x0000001f00187802 */ /* 0x000fe20000000f00 */
[----:B------:R-:W-:Y:S02]  /*5300*/  IMAD.MOV.U32 R15, RZ, RZ, -0x1 ;  /* 0xffffffffff0f7424 */ /* 0x000fe400078e00ff */
[----:B------:R-:W-:Y:S01]  /*5310*/  FADD R12, R12, R19 ;  /* 0x000000130c0c7221 */ /* 0x000fe20000000000 */
[----:B------:R-:W-:-:S03]  /*5320*/  IMAD.MOV.U32 R26, RZ, RZ, 0x1f ;  /* 0x0000001fff1a7424 */ /* 0x000fc600078e00ff */
[----:B------:R-:W-:-:S07]  /*5330*/  IMAD.MOV.U32 R22, RZ, RZ, R12 ;  /* 0x000000ffff167224 */ /* 0x000fce00078e000c */
[----:B------:R-:W-:Y:S05]  /*5340*/  WARPSYNC.COLLECTIVE R15, `(.L_x_96) ;  /* 0x000000000f087348 */ /* 0x000fea0003c00000 */
[----:B------:R1:W2:Y:S02]  /*5350*/  SHFL.DOWN P1, R20, R22, R21, R24 ;  /* 0x0800001516147389 */ /* 0x0002a40000020018 */
[----:B-12---:R-:W-:Y:S05]  /*5360*/  ENDCOLLECTIVE ;  /* 0x000000000000791b */ /* 0x006fea0003800000 */
.L_x_96:
[----:B------:R-:W-:Y:S01]  /*5370*/  IMAD.MOV.U32 R21, RZ, RZ, 0x4 ;  /* 0x00000004ff157424 */ /* 0x000fe200078e00ff */
[----:B------:R-:W-:-:S05]  /*5380*/  MOV R11, R20 ;  /* 0x00000014000b7202 */ /* 0x000fca0000000f00 */
[----:B------:R-:W-:-:S05]  /*5390*/  FADD R11, R12, R11 ;  /* 0x0000000b0c0b7221 */ /* 0x000fca0000000000 */
[----:B------:R-:W-:-:S07]  /*53a0*/  MOV R22, R11 ;  /* 0x0000000b00167202 */ /* 0x000fce0000000f00 */
[----:B------:R-:W-:Y:S05]  /*53b0*/  WARPSYNC.COLLECTIVE R15, `(.L_x_97) ;  /* 0x000000000f087348 */ /* 0x000fea0003c00000 */
[----:B------:R1:W2:Y:S02]  /*53c0*/  SHFL.DOWN P1, R20, R22, R21, R24 ;  /* 0x0800001516147389 */ /* 0x0002a40000020018 */
[----:B-12---:R-:W-:Y:S05]  /*53d0*/  ENDCOLLECTIVE ;  /* 0x000000000000791b */ /* 0x006fea0003800000 */
.L_x_97:
[----:B------:R-:W-:Y:S01]  /*53e0*/  IMAD.MOV.U32 R21, RZ, RZ, 0x2 ;  /* 0x00000002ff157424 */ /* 0x000fe200078e00ff */
[----:B------:R-:W-:-:S05]  /*53f0*/  MOV R14, R20 ;  /* 0x00000014000e7202 */ /* 0x000fca0000000f00 */
[----:B------:R-:W-:Y:S01]  /*5400*/  FADD R14, R11, R14 ;  /* 0x0000000e0b0e7221 */ /* 0x000fe20000000000 */
[----:B------:R-:W-:-:S04]  /*5410*/  HFMA2 R11, -RZ, RZ, 0, 0 ;  /* 0x00000000ff0b7431 */ /* 0x000fc800000001ff */
[----:B------:R-:W-:-:S07]  /*5420*/  MOV R22, R14 ;  /* 0x0000000e00167202 */ /* 0x000fce0000000f00 */
[----:B------:R-:W-:Y:S05]  /*5430*/  WARPSYNC.COLLECTIVE R15, `(.L_x_98) ;  /* 0x000000000f087348 */ /* 0x000fea0003c00000 */
[----:B------:R1:W2:Y:S02]  /*5440*/  SHFL.DOWN P1, R20, R22, R21, R24 ;  /* 0x0800001516147389 */ /* 0x0002a40000020018 */
[----:B-12---:R-:W-:Y:S05]  /*5450*/  ENDCOLLECTIVE ;  /* 0x000000000000791b */ /* 0x006fea0003800000 */
.L_x_98:
[----:B------:R-:W-:Y:S01]  /*5460*/  IMAD.MOV.U32 R21, RZ, RZ, 0x1 ;  /* 0x00000001ff157424 */ /* 0x000fe200078e00ff */
[----:B------:R-:W-:-:S05]  /*5470*/  MOV R13, R20 ;  /* 0x00000014000d7202 */ /* 0x000fca0000000f00 */
[----:B------:R-:W-:-:S05]  /*5480*/  FADD R13, R14, R13 ;  /* 0x0000000d0e0d7221 */ /* 0x000fca0000000000 */
[----:B------:R-:W-:-:S07]  /*5490*/  MOV R22, R13 ;  /* 0x0000000d00167202 */ /* 0x000fce0000000f00 */
[----:B------:R-:W-:Y:S05]  /*54a0*/  WARPSYNC.COLLECTIVE R15, `(.L_x_99) ;  /* 0x000000000f087348 */ /* 0x000fea0003c00000 */
[----:B------:R1:W2:Y:S02]  /*54b0*/  SHFL.DOWN P1, R20, R22, R21, R24 ;  /* 0x0800001516147389 */ /* 0x0002a40000020018 */
[----:B-12---:R-:W-:Y:S05]  /*54c0*/  ENDCOLLECTIVE ;  /* 0x000000000000791b */ /* 0x006fea0003800000 */
.L_x_99:
[----:B------:R-:W1:Y:S01]  /*54d0*/  LDCU UR6, c[0x0][0x3c8] ;  /* 0x00007900ff0677ac */ /* 0x000e620008000800 */
[----:B------:R-:W-:-:S04]  /*54e0*/  FADD R20, R13, R20 ;  /* 0x000000140d147221 */ /* 0x000fc80000000000 */
[----:B-1----:R-:W-:-:S05]  /*54f0*/  @!P0 FMUL R20, R20, UR6 ;  /* 0x0000000614148c20 */ /* 0x002fca0008400000 */
[----:B------:R-:W-:-:S07]  /*5500*/  MOV R12, R20 ;  /* 0x00000014000c7202 */ /* 0x000fce0000000f00 */
[----:B------:R-:W-:Y:S05]  /*5510*/  WARPSYNC.COLLECTIVE R15, `(.L_x_100) ;  /* 0x000000000f087348 */ /* 0x000fea0003c00000 */
[----:B------:R1:W2:Y:S02]  /*5520*/  SHFL.IDX P0, R14, R12, R11, R26 ;  /* 0x0000000b0c0e7389 */ /* 0x0002a4000000001a */
[----:B-12---:R-:W-:Y:S05]  /*5530*/  ENDCOLLECTIVE ;  /* 0x000000000000791b */ /* 0x006fea0003800000 */
.L_x_100:
[----:B------:R-:W-:Y:S01]  /*5540*/  MOV R20, R14 ;  /* 0x0000000e00147202 */ /* 0x000fe20000000f00 */
[----:B------:R-:W-:Y:S06]  /*5550*/  BRA `(.L_x_101) ;  /* 0xffffffc800b07947 */ /* 0x000fec000383ffff */
.L_x_42:
[----:B------:R-:W-:Y:S01]  /*5560*/  HFMA2 R24, -RZ, RZ, 0, 1.847743988037109375e-06 ;  /* 0x0000001fff187431 */ /* 0x000fe200000001ff */
[----:B------:R-:W-:Y:S01]  /*5570*/  BSSY B0, `(.L_x_102) ;  /* 0x0000007000007945 */ /* 0x000fe20003800000 */
[----:B------:R-:W-:Y:S01]  /*5580*/  MOV R22, R25 ;  /* 0x0000001900167202 */ /* 0x000fe20000000f00 */
[----:B------:R-:W-:Y:S01]  /*5590*/  IMAD.MOV.U32 R21, RZ, RZ, 0x10 ;  /* 0x00000010ff157424 */ /* 0x000fe200078e00ff */
[----:B------:R-:W-:-:S07]  /*55a0*/  MOV R15, 0xffffffff ;  /* 0xffffffff000f7802 */ /* 0x000fce0000000f00 */
[----:B------:R-:W-:Y:S05]  /*55b0*/  WARPSYNC.COLLECTIVE R15, `(.L_x_103) ;  /* 0x000000000f087348 */ /* 0x000fea0003c00000 */
[----:B------:R1:W2:Y:S02]  /*55c0*/  SHFL.DOWN P1, R20, R22, R21, R24 ;  /* 0x0800001516147389 */ /* 0x0002a40000020018 */
[----:B-12---:R-:W-:Y:S05]  /*55d0*/  ENDCOLLECTIVE ;  /* 0x000000000000791b */ /* 0x006fea0003800000 */
.L_x_103:
[----:B------:R-:W-:Y:S05]  /*55e0*/  BSYNC B0 ;  /* 0x0000000000007941 */ /* 0x000fea0003800000 */
.L_x_102:
[----:B------:R-:W-:Y:S02]  /*55f0*/  IMAD.MOV.U32 R12, RZ, RZ, R20 ;  /* 0x000000ffff0c7224 */ /* 0x000fe400078e0014 */
[----:B------:R-:W-:Y:S02]  /*5600*/  HFMA2 R21, -RZ, RZ, 0, 4.76837158203125e-07 ;  /* 0x00000008ff157431 */ /* 0x000fe400000001ff */
[----:B------:R-:W-:Y:S01]  /*5610*/  IMAD.MOV.U32 R24, RZ, RZ, 0x1f ;  /* 0x0000001fff187424 */ /* 0x000fe200078e00ff */
[----:B------:R-:W-:Y:S01]  /*5620*/  MOV R15, 0xffffffff ;  /* 0xffffffff000f7802 */ /* 0x000fe20000000f00 */
[----:B------:R-:W-:Y:S01]  /*5630*/  FADD R12, R12, R25 ;  /* 0x000000190c0c7221 */ /* 0x000fe20000000000 */
[----:B------:R-:W-:-:S04]  /*5640*/  MOV R26, 0x1f ;  /* 0x0000001f001a7802 */ /* 0x000fc80000000f00 */
[----:B------:R-:W-:-:S07]  /*5650*/  MOV R22, R12 ;  /* 0x0000000c00167202 */ /* 0x000fce0000000f00 */
[----:B------:R-:W-:Y:S05]  /*5660*/  WARPSYNC.COLLECTIVE R15, `(.L_x_104) ;  /* 0x000000000f087348 */ /* 0x000fea0003c00000 */
[----:B------:R1:W2:Y:S02]  /*5670*/  SHFL.DOWN P1, R20, R22, R21, R24 ;  /* 0x0800001516147389 */ /* 0x0002a40000020018 */
[----:B-12---:R-:W-:Y:S05]  /*5680*/  ENDCOLLECTIVE ;  /* 0x000000000000791b */ /* 0x006fea0003800000 */
.L_x_104:
[----:B------:R-:W-:Y:S01]  /*5690*/  HFMA2 R21, -RZ, RZ, 0, 2.384185791015625e-07 ;  /* 0x00000004ff157431 */ /* 0x000fe200000001ff */
[----:B------:R-:W-:-:S05]  /*56a0*/  MOV R11, R20 ;  /* 0x00000014000b7202 */ /* 0x000fca0000000f00 */
[----:B------:R-:W-:-:S04]  /*56b0*/  FADD R11, R12, R11 ;  /* 0x0000000b0c0b7221 */ /* 0x000fc80000000000 */
[----:B------:R-:W-:-:S07]  /*56c0*/  IMAD.MOV.U32 R22, RZ, RZ, R11 ;  /* 0x000000ffff167224 */ /* 0x000fce00078e000b */
[----:B------:R-:W-:Y:S05]  /*56d0*/  WARPSYNC.COLLECTIVE R15, `(.L_x_105) ;  /* 0x000000000f087348 */ /* 0x000fea0003c00000 */
[----:B------:R1:W2:Y:S02]  /*56e0*/  SHFL.DOWN P1, R20, R22, R21, R24 ;  /* 0x0800001516147389 */ /* 0x0002a40000020018 */
[----:B-12---:R-:W-:Y:S05]  /*56f0*/  ENDCOLLECTIVE ;  /* 0x000000000000791b */ /* 0x006fea0003800000 */
.L_x_105:
[----:B------:R-:W-:Y:S01]  /*5700*/  HFMA2 R21, -RZ, RZ, 0, 1.1920928955078125e-07 ;  /* 0x00000002ff157431 */ /* 0x000fe200000001ff */
[----:B------:R-:W-:-:S05]  /*5710*/  MOV R14, R20 ;  /* 0x00000014000e7202 */ /* 0x000fca0000000f00 */
[----:B------:R-:W-:Y:S01]  /*5720*/  FADD R14, R11, R14 ;  /* 0x0000000e0b0e7221 */ /* 0x000fe20000000000 */
[----:B------:R-:W-:-:S03]  /*5730*/  HFMA2 R11, -RZ, RZ, 0, 0 ;  /* 0x00000000ff0b7431 */ /* 0x000fc600000001ff */
[----:B------:R-:W-:-:S07]  /*5740*/  IMAD.MOV.U32 R22, RZ, RZ, R14 ;  /* 0x000000ffff167224 */ /* 0x000fce00078e000e */
[----:B------:R-:W-:Y:S05]  /*5750*/  WARPSYNC.COLLECTIVE R15, `(.L_x_106) ;  /* 0x000000000f087348 */ /* 0x000fea0003c00000 */
[----:B------:R1:W2:Y:S02]  /*5760*/  SHFL.DOWN P1, R20, R22, R21, R24 ;  /* 0x0800001516147389 */ /* 0x0002a40000020018 */
[----:B-12---:R-:W-:Y:S05]  /*5770*/  ENDCOLLECTIVE ;  /* 0x000000000000791b */ /* 0x006fea0003800000 */
.L_x_106:
[----:B------:R-:W-:Y:S01]  /*5780*/  HFMA2 R21, -RZ, RZ, 0, 5.9604644775390625e-08 ;  /* 0x00000001ff157431 */ /* 0x000fe200000001ff */
[----:B------:R-:W-:-:S05]  /*5790*/  MOV R13, R20 ;  /* 0x00000014000d7202 */ /* 0x000fca0000000f00 */
[----:B------:R-:W-:-:S04]  /*57a0*/  FADD R13, R14, R13 ;  /* 0x0000000d0e0d7221 */ /* 0x000fc80000000000 */
[----:B------:R-:W-:-:S07]  /*57b0*/  IMAD.MOV.U32 R22, RZ, RZ, R13 ;  /* 0x000000ffff167224 */ /* 0x000fce00078e000d */
[----:B------:R-:W-:Y:S05]  /*57c0*/  WARPSYNC.COLLECTIVE R15, `(.L_x_107) ;  /* 0x000000000f087348 */ /* 0x000fea0003c00000 */
[----:B------:R1:W2:Y:S02]  /*57d0*/  SHFL.DOWN P1, R20, R22, R21, R24 ;  /* 0x0800001516147389 */ /* 0x0002a40000020018 */
[----:B-12---:R-:W-:Y:S05]  /*57e0*/  ENDCOLLECTIVE ;  /* 0x000000000000791b */ /* 0x006fea0003800000 */
.L_x_107:
[----:B------:R-:W1:Y:S01]  /*57f0*/  LDCU UR6, c[0x0][0x3c8] ;  /* 0x00007900ff0677ac */ /* 0x000e620008000800 */
[----:B------:R-:W-:-:S05]  /*5800*/  MOV R18, R20 ;  /* 0x0000001400127202 */ /* 0x000fca0000000f00 */
[----:B------:R-:W-:-:S04]  /*5810*/  FADD R18, R13, R18 ;  /* 0x000000120d127221 */ /* 0x000fc80000000000 */
[----:B-1----:R-:W-:-:S04]  /*5820*/  @!P0 FMUL R18, R18, UR6 ;  /* 0x0000000612128c20 */ /* 0x002fc80008400000 */
[----:B------:R-:W-:-:S07]  /*5830*/  IMAD.MOV.U32 R12, RZ, RZ, R18 ;  /* 0x000000ffff0c7224 */ /* 0x000fce00078e0012 */
[----:B------:R-:W-:Y:S05]  /*5840*/  WARPSYNC.COLLECTIVE R15, `(.L_x_108) ;  /* 0x000000000f087348 */ /* 0x000fea0003c00000 */
[----:B------:R1:W2:Y:S02]  /*5850*/  SHFL.IDX P0, R14, R12, R11, R26 ;  /* 0x0000000b0c0e7389 */ /* 0x0002a4000000001a */
[----:B-12---:R-:W-:Y:S05]  /*5860*/  ENDCOLLECTIVE ;  /* 0x000000000000791b */ /* 0x006fea0003800000 */
.L_x_108:
[----:B------:R-:W-:Y:S01]  /*5870*/  IMAD.MOV.U32 R18, RZ, RZ, R14 ;  /* 0x000000ffff127224 */ /* 0x000fe200078e000e */
[----:B------:R-:W-:Y:S06]  /*5880*/  BRA `(.L_x_109) ;  /* 0xffffffc800e07947 */ /* 0x000fec000383ffff */
.L_x_50:
        /* <DEDUP_REMOVED lines=8> */
.L_x_111:
[----:B------:R-:W-:Y:S05]  /*5910*/  BSYNC B0 ;  /* 0x0000000000007941 */ /* 0x000fea0003800000 */
.L_x_110:
[----:B------:R-:W-:Y:S01]  /*5920*/  MOV R10, R20 ;  /* 0x00000014000a7202 */ /* 0x000fe20000000f00 */
[----:B------:R-:W-:Y:S01]  /*5930*/  HFMA2 R21, -RZ, RZ, 0, 4.76837158203125e-07 ;  /* 0x00000008ff157431 */ /* 0x000fe200000001ff */
[----:B------:R-:W-:Y:S01]  /*5940*/  MOV R24, 0x1f ;  /* 0x0000001f00187802 */ /* 0x000fe20000000f00 */
[----:B------:R-:W-:Y:S02]  /*5950*/  IMAD.MOV.U32 R15, RZ, RZ, -0x1 ;  /* 0xffffffffff0f7424 */ /* 0x000fe400078e00ff */
[----:B------:R-:W-:Y:S02]  /*5960*/  HFMA2 R26, -RZ, RZ, 0, 1.847743988037109375e-06 ;  /* 0x0000001fff1a7431 */ /* 0x000fe400000001ff */
[----:B------:R-:W-:-:S04]  /*5970*/  FADD R10, R10, R19 ;  /* 0x000000130a0a7221 */ /* 0x000fc80000000000 */
[----:B------:R-:W-:-:S07]  /*5980*/  IMAD.MOV.U32 R22, RZ, RZ, R10 ;  /* 0x000000ffff167224 */ /* 0x000fce00078e000a */
[----:B------:R-:W-:Y:S05]  /*5990*/  WARPSYNC.COLLECTIVE R15, `(.L_x_112) ;  /* 0x000000000f087348 */ /* 0x000fea0003c00000 */
[----:B------:R1:W2:Y:S02]  /*59a0*/  SHFL.DOWN P1, R20, R22, R21, R24 ;  /* 0x0800001516147389 */ /* 0x0002a40000020018 */
[----:B-12---:R-:W-:Y:S05]  /*59b0*/  ENDCOLLECTIVE ;  /* 0x000000000000791b */ /* 0x006fea0003800000 */
.L_x_112:
[----:B------:R-:W-:Y:S01]  /*59c0*/  IMAD.MOV.U32 R21, RZ, RZ, 0x4 ;  /* 0x00000004ff157424 */ /* 0x000fe200078e00ff */
[----:B------:R-:W-:-:S05]  /*59d0*/  MOV R11, R20 ;  /* 0x00000014000b7202 */ /* 0x000fca0000000f00 */
[----:B------:R-:W-:-:S05]  /*59e0*/  FADD R11, R10, R11 ;  /* 0x0000000b0a0b7221 */ /* 0x000fca0000000000 */
[----:B------:R-:W-:-:S07]  /*59f0*/  MOV R22, R11 ;  /* 0x0000000b00167202 */ /* 0x000fce0000000f00 */
[----:B------:R-:W-:Y:S05]  /*5a00*/  WARPSYNC.COLLECTIVE R15, `(.L_x_113) ;  /* 0x000000000f087348 */ /* 0x000fea0003c00000 */
[----:B------:R1:W2:Y:S02]  /*5a10*/  SHFL.DOWN P1, R20, R22, R21, R24 ;  /* 0x0800001516147389 */ /* 0x0002a40000020018 */
[----:B-12---:R-:W-:Y:S05]  /*5a20*/  ENDCOLLECTIVE ;  /* 0x000000000000791b */ /* 0x006fea0003800000 */
.L_x_113:
[----:B------:R-:W-:Y:S01]  /*5a30*/  IMAD.MOV.U32 R21, RZ, RZ, 0x2 ;  /* 0x00000002ff157424 */ /* 0x000fe200078e00ff */
[----:B------:R-:W-:-:S05]  /*5a40*/  MOV R12, R20 ;  /* 0x00000014000c7202 */ /* 0x000fca0000000f00 */
[----:B------:R-:W-:Y:S01]  /*5a50*/  FADD R12, R11, R12 ;  /* 0x0000000c0b0c7221 */ /* 0x000fe20000000000 */
[----:B------:R-:W-:-:S04]  /*5a60*/  IMAD.MOV.U32 R11, RZ, RZ, RZ ;  /* 0x000000ffff0b7224 */ /* 0x000fc800078e00ff */
[----:B------:R-:W-:-:S07]  /*5a70*/  MOV R22, R12 ;  /* 0x0000000c00167202 */ /* 0x000fce0000000f00 */
[----:B------:R-:W-:Y:S05]  /*5a80*/  WARPSYNC.COLLECTIVE R15, `(.L_x_114) ;  /* 0x000000000f087348 */ /* 0x000fea0003c00000 */
[----:B------:R1:W2:Y:S02]  /*5a90*/  SHFL.DOWN P1, R20, R22, R21, R24 ;  /* 0x0800001516147389 */ /* 0x0002a40000020018 */
[----:B-12---:R-:W-:Y:S05]  /*5aa0*/  ENDCOLLECTIVE ;  /* 0x000000000000791b */ /* 0x006fea0003800000 */
.L_x_114:
[----:B------:R-:W-:Y:S01]  /*5ab0*/  IMAD.MOV.U32 R21, RZ, RZ, 0x1 ;  /* 0x00000001ff157424 */ /* 0x000fe200078e00ff */
[----:B------:R-:W-:-:S05]  /*5ac0*/  MOV R13, R20 ;  /* 0x00000014000d7202 */ /* 0x000fca0000000f00 */
[----:B------:R-:W-:-:S05]  /*5ad0*/  FADD R13, R12, R13 ;  /* 0x0000000d0c0d7221 */ /* 0x000fca0000000000 */
[----:B------:R-:W-:-:S07]  /*5ae0*/  MOV R22, R13 ;  /* 0x0000000d00167202 */ /* 0x000fce0000000f00 */
[----:B------:R-:W-:Y:S05]  /*5af0*/  WARPSYNC.COLLECTIVE R15, `(.L_x_115) ;  /* 0x000000000f087348 */ /* 0x000fea0003c00000 */
[----:B------:R1:W2:Y:S02]  /*5b00*/  SHFL.DOWN P1, R20, R22, R21, R24 ;  /* 0x0800001516147389 */ /* 0x0002a40000020018 */
[----:B-12---:R-:W-:Y:S05]  /*5b10*/  ENDCOLLECTIVE ;  /* 0x000000000000791b */ /* 0x006fea0003800000 */
.L_x_115:
[----:B------:R-:W1:Y:S01]  /*5b20*/  LDCU UR6, c[0x0][0x3c8] ;  /* 0x00007900ff0677ac */ /* 0x000e620008000800 */
[----:B------:R-:W-:-:S05]  /*5b30*/  MOV R14, R20 ;  /* 0x00000014000e7202 */ /* 0x000fca0000000f00 */
[----:B------:R-:W-:-:S04]  /*5b40*/  FADD R14, R13, R14 ;  /* 0x0000000e0d0e7221 */ /* 0x000fc80000000000 */
[----:B-1----:R-:W-:-:S05]  /*5b50*/  @!P0 FMUL R14, R14, UR6 ;  /* 0x000000060e0e8c20 */ /* 0x002fca0008400000 */
[----:B------:R-:W-:-:S07]  /*5b60*/  MOV R12, R14 ;  /* 0x0000000e000c7202 */ /* 0x000fce0000000f00 */
[----:B------:R-:W-:Y:S05]  /*5b70*/  WARPSYNC.COLLECTIVE R15, `(.L_x_116) ;  /* 0x000000000f087348 */ /* 0x000fea0003c00000 */
[----:B------:R1:W2:Y:S02]  /*5b80*/  SHFL.IDX P0, R14, R12, R11, R26 ;  /* 0x0000000b0c0e7389 */ /* 0x0002a4000000001a */
[----:B-12---:R-:W-:Y:S05]  /*5b90*/  ENDCOLLECTIVE ;  /* 0x000000000000791b */ /* 0x006fea0003800000 */
.L_x_116:
[----:B------:R-:W-:Y:S05]  /*5ba0*/  BRA `(.L_x_117) ;  /* 0xffffffcc00487947 */ /* 0x000fea000383ffff */
        .weak           $__internal_0_$__cuda_sm3x_div_rn_noftz_f32_slowpath
        .type           $__internal_0_$__cuda_sm3x_div_rn_noftz_f32_slowpath,@function
        .size           $__internal_0_$__cuda_sm3x_div_rn_noftz_f32_slowpath,(.L_x_130 - $__internal_0_$__cuda_sm3x_div_rn_noftz_f32_slowpath)
$__internal_0_$__cuda_sm3x_div_rn_noftz_f32_slowpath:
[----:B------:R-:W-:Y:S01]  /*5bb0*/  SHF.R.U32.HI R13, RZ, 0x17, R12 ;  /* 0x00000017ff0d7819 */ /* 0x000fe2000001160c */
[----:B------:R-:W-:Y:S01]  /*5bc0*/  BSSY.RECONVERGENT B0, `(.L_x_118) ;  /* 0x0000062000007945 */ /* 0x000fe20003800200 */
[----:B------:R-:W-:Y:S02]  /*5bd0*/  SHF.R.U32.HI R21, RZ, 0x17, R11 ;  /* 0x00000017ff157819 */ /* 0x000fe4000001160b */
[----:B------:R-:W-:Y:S02]  /*5be0*/  LOP3.LUT R13, R13, 0xff, RZ, 0xc0, !PT ;  /* 0x000000ff0d0d7812 */ /* 0x000fe400078ec0ff */
[----:B------:R-:W-:Y:S02]  /*5bf0*/  LOP3.LUT R21, R21, 0xff, RZ, 0xc0, !PT ;  /* 0x000000ff15157812 */ /* 0x000fe400078ec0ff */
[----:B------:R-:W-:-:S03]  /*5c00*/  IADD3 R22, PT, PT, R13, -0x1, RZ ;  /* 0xffffffff0d167810 */ /* 0x000fc60007ffe0ff */
[----:B------:R-:W-:Y:S01]  /*5c10*/  VIADD R23, R21, 0xffffffff ;  /* 0xffffffff15177836 */ /* 0x000fe20000000000 */
[----:B------:R-:W-:-:S04]  /*5c20*/  ISETP.GT.U32.AND P0, PT, R22, 0xfd, PT ;  /* 0x000000fd1600780c */ /* 0x000fc80003f04070 */
[----:B------:R-:W-:-:S13]  /*5c30*/  ISETP.GT.U32.OR P0, PT, R23, 0xfd, P0 ;  /* 0x000000fd1700780c */ /* 0x000fda0000704470 */
[----:B------:R-:W-:Y:S01]  /*5c40*/  @!P0 MOV R15, RZ ;  /* 0x000000ff000f8202 */ /* 0x000fe20000000f00 */
[----:B------:R-:W-:Y:S06]  /*5c50*/  @!P0 BRA `(.L_x_119) ;  /* 0x00000000005c8947 */ /* 0x000fec0003800000 */
[----:B------:R-:W-:Y:S02]  /*5c60*/  FSETP.GTU.FTZ.AND P0, PT, |R11|, +INF , PT ;  /* 0x7f8000000b00780b */ /* 0x000fe40003f1c200 */
[----:B------:R-:W-:-:S04]  /*5c70*/  FSETP.GTU.FTZ.AND P1, PT, |R12|, +INF , PT ;  /* 0x7f8000000c00780b */ /* 0x000fc80003f3c200 */
[----:B------:R-:W-:-:S13]  /*5c80*/  PLOP3.LUT P0, PT, P0, P1, PT, 0xf8, 0x8f ;  /* 0x00000000008f781c */ /* 0x000fda0000703f70 */
[----:B------:R-:W-:Y:S05]  /*5c90*/  @P0 BRA `(.L_x_120) ;  /* 0x00000004004c0947 */ /* 0x000fea0003800000 */
[----:B------:R-:W-:-:S13]  /*5ca0*/  LOP3.LUT P0, RZ, R12, 0x7fffffff, R11, 0xc8, !PT ;  /* 0x7fffffff0cff7812 */ /* 0x000fda000780c80b */
[----:B------:R-:W-:Y:S05]  /*5cb0*/  @!P0 BRA `(.L_x_121) ;  /* 0x00000004003c8947 */ /* 0x000fea0003800000 */
[C---:B------:R-:W-:Y:S02]  /*5cc0*/  FSETP.NEU.FTZ.AND P2, PT, |R11|.reuse, +INF , PT ;  /* 0x7f8000000b00780b */ /* 0x040fe40003f5d200 */
[----:B------:R-:W-:Y:S02]  /*5cd0*/  FSETP.NEU.FTZ.AND P0, PT, |R12|, +INF , PT ;  /* 0x7f8000000c00780b */ /* 0x000fe40003f1d200 */
[----:B------:R-:W-:-:S11]  /*5ce0*/  FSETP.NEU.FTZ.AND P1, PT, |R11|, +INF , PT ;  /* 0x7f8000000b00780b */ /* 0x000fd60003f3d200 */
[----:B------:R-:W-:Y:S05]  /*5cf0*/  @!P0 BRA !P2, `(.L_x_121) ;  /* 0x00000004002c8947 */ /* 0x000fea0005000000 */
[----:B------:R-:W-:-:S04]  /*5d00*/  LOP3.LUT P2, RZ, R11, 0x7fffffff, RZ, 0xc0, !PT ;  /* 0x7fffffff0bff7812 */ /* 0x000fc8000784c0ff */
[----:B------:R-:W-:-:S13]  /*5d10*/  PLOP3.LUT P2, PT, P0, P2, PT, 0x2f, 0xf2 ;  /* 0x0000000000f2781c */ /* 0x000fda0000744577 */
[----:B------:R-:W-:Y:S05]  /*5d20*/  @P2 BRA `(.L_x_122) ;  /* 0x0000000400182947 */ /* 0x000fea0003800000 */
[----:B------:R-:W-:-:S04]  /*5d30*/  LOP3.LUT P0, RZ, R12, 0x7fffffff, RZ, 0xc0, !PT ;  /* 0x7fffffff0cff7812 */ /* 0x000fc8000780c0ff */
[----:B------:R-:W-:-:S13]  /*5d40*/  PLOP3.LUT P0, PT, P1, P0, PT, 0x2f, 0xf2 ;  /* 0x0000000000f2781c */ /* 0x000fda0000f00577 */
[----:B------:R-:W-:Y:S05]  /*5d50*/  @P0 BRA `(.L_x_123) ;  /* 0x0000000400000947 */ /* 0x000fea0003800000 */
[----:B------:R-:W-:Y:S02]  /*5d60*/  ISETP.GE.AND P0, PT, R23, RZ, PT ;  /* 0x000000ff1700720c */ /* 0x000fe40003f06270 */
[----:B------:R-:W-:-:S11]  /*5d70*/  ISETP.GE.AND P1, PT, R22, RZ, PT ;  /* 0x000000ff1600720c */ /* 0x000fd60003f26270 */
[----:B------:R-:W-:Y:S01]  /*5d80*/  @P0 MOV R15, RZ ;  /* 0x000000ff000f0202 */ /* 0x000fe20000000f00 */
[----:B------:R-:W-:Y:S02]  /*5d90*/  @!P0 IMAD.MOV.U32 R15, RZ, RZ, -0x40 ;  /* 0xffffffc0ff0f8424 */ /* 0x000fe400078e00ff */
[----:B------:R-:W-:Y:S01]  /*5da0*/  @!P0 FFMA R11, R11, 1.84467440737095516160e+19, RZ ;  /* 0x5f8000000b0b8823 */ /* 0x000fe200000000ff */
[----:B------:R-:W-:Y:S02]  /*5db0*/  @!P1 FFMA R12, R12, 1.84467440737095516160e+19, RZ ;  /* 0x5f8000000c0c9823 */ /* 0x000fe400000000ff */
[----:B------:R-:W-:-:S07]  /*5dc0*/  @!P1 IADD3 R15, PT, PT, R15, 0x40, RZ ;  /* 0x000000400f0f9810 */ /* 0x000fce0007ffe0ff */
.L_x_119:
[----:B------:R-:W-:Y:S01]  /*5dd0*/  LEA R23, R13, 0xc0800000, 0x17 ;  /* 0xc08000000d177811 */ /* 0x000fe200078eb8ff */
[----:B------:R-:W-:Y:S01]  /*5de0*/  VIADD R22, R21, 0xffffff81 ;  /* 0xffffff8115167836 */ /* 0x000fe20000000000 */
[----:B------:R-:W-:Y:S02]  /*5df0*/  BSSY.RECONVERGENT B1, `(.L_x_124) ;  /* 0x0000035000017945 */ /* 0x000fe40003800200 */
[----:B------:R-:W-:Y:S01]  /*5e00*/  IADD3 R26, PT, PT, -R23, R12, RZ ;  /* 0x0000000c171a7210 */ /* 0x000fe20007ffe1ff */
[C---:B------:R-:W-:Y:S01]  /*5e10*/  IMAD R11, R22.reuse, -0x800000, R11 ;  /* 0xff800000160b7824 */ /* 0x040fe200078e020b */
[----:B------:R-:W-:Y:S02]  /*5e20*/  IADD3 R22, PT, PT, R22, 0x7f, -R13 ;  /* 0x0000007f16167810 */ /* 0x000fe40007ffe80d */
[----:B------:R-:W1:Y:S01]  /*5e30*/  MUFU.RCP R23, R26 ;  /* 0x0000001a00177308 */ /* 0x000e620000001000 */
[----:B------:R-:W-:Y:S01]  /*5e40*/  FADD.FTZ R12, -R26, -RZ ;  /* 0x800000ff1a0c7221 */ /* 0x000fe20000010100 */
[----:B------:R-:W-:-:S03]  /*5e50*/  IADD3 R22, PT, PT, R22, R15, RZ ;  /* 0x0000000f16167210 */ /* 0x000fc60007ffe0ff */
[----:B-1----:R-:W-:-:S04]  /*5e60*/  FFMA R24, R23, R12, 1 ;  /* 0x3f80000017187423 */ /* 0x002fc8000000000c */
[----:B------:R-:W-:-:S04]  /*5e70*/  FFMA R24, R23, R24, R23 ;  /* 0x0000001817187223 */ /* 0x000fc80000000017 */
[----:B------:R-:W-:-:S04]  /*5e80*/  FFMA R21, R11, R24, RZ ;  /* 0x000000180b157223 */ /* 0x000fc800000000ff */
[----:B------:R-:W-:-:S04]  /*5e90*/  FFMA R23, R12, R21, R11 ;  /* 0x000000150c177223 */ /* 0x000fc8000000000b */
[----:B------:R-:W-:-:S04]  /*5ea0*/  FFMA R23, R24, R23, R21 ;  /* 0x0000001718177223 */ /* 0x000fc80000000015 */
[----:B------:R-:W-:-:S04]  /*5eb0*/  FFMA R12, R12, R23, R11 ;  /* 0x000000170c0c7223 */ /* 0x000fc8000000000b */
[----:B------:R-:W-:-:S05]  /*5ec0*/  FFMA R11, R24, R12, R23 ;  /* 0x0000000c180b7223 */ /* 0x000fca0000000017 */
[----:B------:R-:W-:-:S04]  /*5ed0*/  SHF.R.U32.HI R13, RZ, 0x17, R11 ;  /* 0x00000017ff0d7819 */ /* 0x000fc8000001160b */
[----:B------:R-:W-:-:S04]  /*5ee0*/  LOP3.LUT R13, R13, 0xff, RZ, 0xc0, !PT ;  /* 0x000000ff0d0d7812 */ /* 0x000fc800078ec0ff */
[----:B------:R-:W-:-:S05]  /*5ef0*/  IADD3 R13, PT, PT, R13, R22, RZ ;  /* 0x000000160d0d7210 */ /* 0x000fca0007ffe0ff */
[----:B------:R-:W-:-:S05]  /*5f00*/  VIADD R15, R13, 0xffffffff ;  /* 0xffffffff0d0f7836 */ /* 0x000fca0000000000 */
[----:B------:R-:W-:-:S13]  /*5f10*/  ISETP.GE.U32.AND P0, PT, R15, 0xfe, PT ;  /* 0x000000fe0f00780c */ /* 0x000fda0003f06070 */
[----:B------:R-:W-:Y:S05]  /*5f20*/  @!P0 BRA `(.L_x_125) ;  /* 0x0000000000808947 */ /* 0x000fea0003800000 */
[----:B------:R-:W-:-:S13]  /*5f30*/  ISETP.GT.AND P0, PT, R13, 0xfe, PT ;  /* 0x000000fe0d00780c */ /* 0x000fda0003f04270 */
[----:B------:R-:W-:Y:S05]  /*5f40*/  @P0 BRA `(.L_x_126) ;  /* 0x00000000006c0947 */ /* 0x000fea0003800000 */
[----:B------:R-:W-:-:S13]  /*5f50*/  ISETP.GE.AND P0, PT, R13, 0x1, PT ;  /* 0x000000010d00780c */ /* 0x000fda0003f06270 */
[----:B------:R-:W-:Y:S05]  /*5f60*/  @P0 BRA `(.L_x_127) ;  /* 0x0000000000740947 */ /* 0x000fea0003800000 */
[----:B------:R-:W-:Y:S02]  /*5f70*/  ISETP.GE.AND P0, PT, R13, -0x18, PT ;  /* 0xffffffe80d00780c */ /* 0x000fe40003f06270 */
[----:B------:R-:W-:-:S11]  /*5f80*/  LOP3.LUT R11, R11, 0x80000000, RZ, 0xc0, !PT ;  /* 0x800000000b0b7812 */ /* 0x000fd600078ec0ff */
[----:B------:R-:W-:Y:S05]  /*5f90*/  @!P0 BRA `(.L_x_127) ;  /* 0x0000000000688947 */ /* 0x000fea0003800000 */
[CCC-:B------:R-:W-:Y:S01]  /*5fa0*/  FFMA.RZ R21, R24.reuse, R12.reuse, R23.reuse ;  /* 0x0000000c18157223 */ /* 0x1c0fe2000000c017 */
[C---:B------:R-:W-:Y:S01]  /*5fb0*/  IADD3 R22, PT, PT, R13.reuse, 0x20, RZ ;  /* 0x000000200d167810 */ /* 0x040fe20007ffe0ff */
[CCC-:B------:R-:W-:Y:S01]  /*5fc0*/  FFMA.RP R15, R24.reuse, R12.reuse, R23.reuse ;  /* 0x0000000c180f7223 */ /* 0x1c0fe20000008017 */
[----:B------:R-:W-:Y:S01]  /*5fd0*/  FFMA.RM R12, R24, R12, R23 ;  /* 0x0000000c180c7223 */ /* 0x000fe20000004017 */
[----:B------:R-:W-:Y:S02]  /*5fe0*/  ISETP.NE.AND P0, PT, R13, RZ, PT ;  /* 0x000000ff0d00720c */ /* 0x000fe40003f05270 */
[----:B------:R-:W-:Y:S02]  /*5ff0*/  LOP3.LUT R21, R21, 0x7fffff, RZ, 0xc0, !PT ;  /* 0x007fffff15157812 */ /* 0x000fe400078ec0ff */
[----:B------:R-:W-:Y:S02]  /*6000*/  ISETP.NE.AND P1, PT, R13, RZ, PT ;  /* 0x000000ff0d00720c */ /* 0x000fe40003f25270 */
[----:B------:R-:W-:-:S02]  /*6010*/  LOP3.LUT R21, R21, 0x800000, RZ, 0xfc, !PT ;  /* 0x0080000015157812 */ /* 0x000fc400078efcff */
[----:B------:R-:W-:Y:S02]  /*6020*/  IADD3 R13, PT, PT, -R13, RZ, RZ ;  /* 0x000000ff0d0d7210 */ /* 0x000fe40007ffe1ff */
[----:B------:R-:W-:Y:S02]  /*6030*/  SHF.L.U32 R22, R21, R22, RZ ;  /* 0x0000001615167219 */ /* 0x000fe400000006ff */
[----:B------:R-:W-:Y:S02]  /*6040*/  FSETP.NEU.FTZ.AND P2, PT, R15, R12, PT ;  /* 0x0000000c0f00720b */ /* 0x000fe40003f5d000 */
[----:B------:R-:W-:Y:S02]  /*6050*/  SEL R12, R13, RZ, P0 ;  /* 0x000000ff0d0c7207 */ /* 0x000fe40000000000 */
[----:B------:R-:W-:Y:S02]  /*6060*/  ISETP.NE.AND P1, PT, R22, RZ, P1 ;  /* 0x000000ff1600720c */ /* 0x000fe40000f25270 */
[----:B------:R-:W-:-:S02]  /*6070*/  SHF.R.U32.HI R21, RZ, R12, R21 ;  /* 0x0000000cff157219 */ /* 0x000fc40000011615 */
[----:B------:R-:W-:Y:S02]  /*6080*/  PLOP3.LUT P1, PT, P2, P1, PT, 0xf8, 0x8f ;  /* 0x00000000008f781c */ /* 0x000fe40001723f70 */
[----:B------:R-:W-:Y:S02]  /*6090*/  SHF.R.U32.HI R12, RZ, 0x1, R21 ;  /* 0x00000001ff0c7819 */ /* 0x000fe40000011615 */
[----:B------:R-:W-:-:S04]  /*60a0*/  SEL R13, RZ, 0x1, !P1 ;  /* 0x00000001ff0d7807 */ /* 0x000fc80004800000 */
[----:B------:R-:W-:-:S04]  /*60b0*/  LOP3.LUT R22, R13, 0x1, R12, 0xf8, !PT ;  /* 0x000000010d167812 */ /* 0x000fc800078ef80c */
[----:B------:R-:W-:-:S05]  /*60c0*/  LOP3.LUT R21, R22, R21, RZ, 0xc0, !PT ;  /* 0x0000001516157212 */ /* 0x000fca00078ec0ff */
[----:B------:R-:W-:-:S05]  /*60d0*/  IMAD.IADD R12, R12, 0x1, R21 ;  /* 0x000000010c0c7824 */ /* 0x000fca00078e0215 */
[----:B------:R-:W-:Y:S01]  /*60e0*/  LOP3.LUT R11, R12, R11, RZ, 0xfc, !PT ;  /* 0x0000000b0c0b7212 */ /* 0x000fe200078efcff */
[----:B------:R-:W-:Y:S06]  /*60f0*/  BRA `(.L_x_127) ;  /* 0x0000000000107947 */ /* 0x000fec0003800000 */
.L_x_126:
[----:B------:R-:W-:-:S04]  /*6100*/  LOP3.LUT R11, R11, 0x80000000, RZ, 0xc0, !PT ;  /* 0x800000000b0b7812 */ /* 0x000fc800078ec0ff */
[----:B------:R-:W-:Y:S01]  /*6110*/  LOP3.LUT R11, R11, 0x7f800000, RZ, 0xfc, !PT ;  /* 0x7f8000000b0b7812 */ /* 0x000fe200078efcff */
[----:B------:R-:W-:Y:S06]  /*6120*/  BRA `(.L_x_127) ;  /* 0x0000000000047947 */ /* 0x000fec0003800000 */
.L_x_125:
[----:B------:R-:W-:-:S07]  /*6130*/  LEA R11, R22, R11, 0x17 ;  /* 0x0000000b160b7211 */ /* 0x000fce00078eb8ff */
.L_x_127:
[----:B------:R-:W-:Y:S05]  /*6140*/  BSYNC.RECONVERGENT B1 ;  /* 0x0000000000017941 */ /* 0x000fea0003800200 */
.L_x_124:
[----:B------:R-:W-:Y:S05]  /*6150*/  BRA `(.L_x_128) ;  /* 0x0000000000207947 */ /* 0x000fea0003800000 */
.L_x_123:
[----:B------:R-:W-:-:S04]  /*6160*/  LOP3.LUT R11, R12, 0x80000000, R11, 0x48, !PT ;  /* 0x800000000c0b7812 */ /* 0x000fc800078e480b */
[----:B------:R-:W-:Y:S01]  /*6170*/  LOP3.LUT R11, R11, 0x7f800000, RZ, 0xfc, !PT ;  /* 0x7f8000000b0b7812 */ /* 0x000fe200078efcff */
[----:B------:R-:W-:Y:S06]  /*6180*/  BRA `(.L_x_128) ;  /* 0x0000000000147947 */ /* 0x000fec0003800000 */
.L_x_122:
[----:B------:R-:W-:Y:S01]  /*6190*/  LOP3.LUT R11, R12, 0x80000000, R11, 0x48, !PT ;  /* 0x800000000c0b7812 */ /* 0x000fe200078e480b */
[----:B------:R-:W-:Y:S06]  /*61a0*/  BRA `(.L_x_128) ;  /* 0x00000000000c7947 */ /* 0x000fec0003800000 */
.L_x_121:
[----:B------:R-:W1:Y:S01]  /*61b0*/  MUFU.RSQ R11, -QNAN ;  /* 0xffc00000000b7908 */ /* 0x000e620000001400 */
[----:B------:R-:W-:Y:S05]  /*61c0*/  BRA `(.L_x_128) ;  /* 0x0000000000047947 */ /* 0x000fea0003800000 */
.L_x_120:
[----:B------:R-:W-:-:S07]  /*61d0*/  FADD.FTZ R11, R11, R12 ;  /* 0x0000000c0b0b7221 */ /* 0x000fce0000010000 */
.L_x_128:
[----:B------:R-:W-:Y:S05]  /*61e0*/  BSYNC.RECONVERGENT B0 ;  /* 0x0000000000007941 */ /* 0x000fea0003800200 */
.L_x_118:
[----:B------:R-:W-:-:S04]  /*61f0*/  HFMA2 R15, -RZ, RZ, 0, 0 ;  /* 0x00000000ff0f7431 */ /* 0x000fc800000001ff */
[----:B-1----:R-:W-:Y:S05]  /*6200*/  RET.REL.NODEC R14 `(_Z25sdpa_fp8_coalesced_kernelPKhS0_S0_PKfS2_S2_P6__halfiiiif) ;  /* 0xffffff9c0e7c7950 */ /* 0x002fea0003c3ffff */
.L_x_129:
[----:B------:R-:W-:-:S00]  /*6210*/  BRA `(.L_x_129) ;  /* 0xfffffffc00fc7947 */ /* 0x000fc0000383ffff */
[----:B------:R-:W-:-:S00]  /*6220*/  NOP ;  /* 0x0000000000007918 */ /* 0x000fc00000000000 */
        /* <DEDUP_REMOVED lines=13> */
.L_x_130:


//--------------------- .nv.shared._Z25sdpa_fp8_coalesced_kernelPKhS0_S0_PKfS2_S2_P6__halfiiiif --------------------------
	.section	.nv.shared._Z25sdpa_fp8_coalesced_kernelPKhS0_S0_PKfS2_S2_P6__halfiiiif,"aw",@nobits
	.sectionflags	@""
	.align	4
.nv.shared._Z25sdpa_fp8_coalesced_kernelPKhS0_S0_PKfS2_S2_P6__halfiiiif:
	.zero		22016


//--------------------- .nv.shared.reserved.0     --------------------------
	.section	.nv.shared.reserved.0,"aw",@nobits
	.weak		__nv_reservedSMEM_offset_0_alias
	.size		__nv_reservedSMEM_offset_0_alias, 0, 64
	.other		__nv_reservedSMEM_offset_0_alias,@"STO_CUDA_RESERVED_SHARED STV_DEFAULT"
__nv_reservedSMEM_offset_0_alias:
	.zero		0
	.zero		64


//--------------------- .nv.constant0._Z25sdpa_fp8_coalesced_kernelPKhS0_S0_PKfS2_S2_P6__halfiiiif --------------------------
	.section	.nv.constant0._Z25sdpa_fp8_coalesced_kernelPKhS0_S0_PKfS2_S2_P6__halfiiiif,"a",@progbits
	.sectionflags	@""
	.align	4
.nv.constant0._Z25sdpa_fp8_coalesced_kernelPKhS0_S0_PKfS2_S2_P6__halfiiiif:
	.zero		972


//--------------------- SYMBOLS --------------------------

	.type		.nv.reservedSmem.offset0,@object
	.size		.nv.reservedSmem.offset0,0x4
	.type		.nv.reservedSmem.cap,@object
	.size		.nv.reservedSmem.cap,0x4
